//
// Generated by NVIDIA NVVM Compiler
//
// Compiler Build ID: CL-36424714
// Cuda compilation tools, release 13.0, V13.0.88
// Based on NVVM 20.0.0
//

.version 9.0
.target sm_100
.address_size 64

	// .globl	_Z25matrixVectorMultiplyNaivePKfS0_Pfi
// _ZZ29matrixVectorMultiplyCoalescedPKfS0_PfiE7sharedB has been demoted
// _ZZ29matrixVectorMultiplyCoalescedPKfS0_PfiE7sharedA has been demoted
// _ZZ39matrixVectorMultiplyCoalescedPrefetchedPKfS0_PfiE7sharedB has been demoted
// _ZZ39matrixVectorMultiplyCoalescedPrefetchedPKfS0_PfiE7sharedA has been demoted

.visible .entry _Z25matrixVectorMultiplyNaivePKfS0_Pfi(
	.param .u64 .ptr .align 1 _Z25matrixVectorMultiplyNaivePKfS0_Pfi_param_0,
	.param .u64 .ptr .align 1 _Z25matrixVectorMultiplyNaivePKfS0_Pfi_param_1,
	.param .u64 .ptr .align 1 _Z25matrixVectorMultiplyNaivePKfS0_Pfi_param_2,
	.param .u32 _Z25matrixVectorMultiplyNaivePKfS0_Pfi_param_3
)
{
	.reg .pred 	%p<11>;
	.reg .b32 	%r<37>;
	.reg .b32 	%f<112>;
	.reg .b64 	%rd<31>;

	ld.param.u64 	%rd11, [_Z25matrixVectorMultiplyNaivePKfS0_Pfi_param_0];
	ld.param.u64 	%rd12, [_Z25matrixVectorMultiplyNaivePKfS0_Pfi_param_1];
	ld.param.u64 	%rd10, [_Z25matrixVectorMultiplyNaivePKfS0_Pfi_param_2];
	ld.param.u32 	%r23, [_Z25matrixVectorMultiplyNaivePKfS0_Pfi_param_3];
	cvta.to.global.u64 	%rd1, %rd12;
	cvta.to.global.u64 	%rd2, %rd11;
	mov.u32 	%r24, %ctaid.x;
	mov.u32 	%r25, %ntid.x;
	mov.u32 	%r26, %tid.x;
	mad.lo.s32 	%r1, %r24, %r25, %r26;
	setp.ge.s32 	%p1, %r1, %r23;
	@%p1 bra 	$L__BB0_15;
	setp.lt.s32 	%p2, %r23, 1;
	mov.f32 	%f111, 0f00000000;
	@%p2 bra 	$L__BB0_14;
	mul.lo.s32 	%r2, %r23, %r1;
	and.b32  	%r3, %r23, 15;
	setp.lt.u32 	%p3, %r23, 16;
	mov.f32 	%f111, 0f00000000;
	mov.b32 	%r33, 0;
	@%p3 bra 	$L__BB0_5;
	and.b32  	%r33, %r23, 2147483632;
	neg.s32 	%r31, %r33;
	add.s64 	%rd3, %rd2, 32;
	add.s64 	%rd29, %rd1, 32;
	mov.f32 	%f111, 0f00000000;
	mov.u32 	%r30, %r2;
$L__BB0_4:
	.pragma "nounroll";
	mul.wide.s32 	%rd13, %r30, 4;
	add.s64 	%rd14, %rd3, %rd13;
	ld.global.f32 	%f18, [%rd14+-32];
	ld.global.f32 	%f19, [%rd29+-32];
	fma.rn.f32 	%f20, %f18, %f19, %f111;
	ld.global.f32 	%f21, [%rd14+-28];
	ld.global.f32 	%f22, [%rd29+-28];
	fma.rn.f32 	%f23, %f21, %f22, %f20;
	ld.global.f32 	%f24, [%rd14+-24];
	ld.global.f32 	%f25, [%rd29+-24];
	fma.rn.f32 	%f26, %f24, %f25, %f23;
	ld.global.f32 	%f27, [%rd14+-20];
	ld.global.f32 	%f28, [%rd29+-20];
	fma.rn.f32 	%f29, %f27, %f28, %f26;
	ld.global.f32 	%f30, [%rd14+-16];
	ld.global.f32 	%f31, [%rd29+-16];
	fma.rn.f32 	%f32, %f30, %f31, %f29;
	ld.global.f32 	%f33, [%rd14+-12];
	ld.global.f32 	%f34, [%rd29+-12];
	fma.rn.f32 	%f35, %f33, %f34, %f32;
	ld.global.f32 	%f36, [%rd14+-8];
	ld.global.f32 	%f37, [%rd29+-8];
	fma.rn.f32 	%f38, %f36, %f37, %f35;
	ld.global.f32 	%f39, [%rd14+-4];
	ld.global.f32 	%f40, [%rd29+-4];
	fma.rn.f32 	%f41, %f39, %f40, %f38;
	ld.global.f32 	%f42, [%rd14];
	ld.global.f32 	%f43, [%rd29];
	fma.rn.f32 	%f44, %f42, %f43, %f41;
	ld.global.f32 	%f45, [%rd14+4];
	ld.global.f32 	%f46, [%rd29+4];
	fma.rn.f32 	%f47, %f45, %f46, %f44;
	ld.global.f32 	%f48, [%rd14+8];
	ld.global.f32 	%f49, [%rd29+8];
	fma.rn.f32 	%f50, %f48, %f49, %f47;
	ld.global.f32 	%f51, [%rd14+12];
	ld.global.f32 	%f52, [%rd29+12];
	fma.rn.f32 	%f53, %f51, %f52, %f50;
	ld.global.f32 	%f54, [%rd14+16];
	ld.global.f32 	%f55, [%rd29+16];
	fma.rn.f32 	%f56, %f54, %f55, %f53;
	ld.global.f32 	%f57, [%rd14+20];
	ld.global.f32 	%f58, [%rd29+20];
	fma.rn.f32 	%f59, %f57, %f58, %f56;
	ld.global.f32 	%f60, [%rd14+24];
	ld.global.f32 	%f61, [%rd29+24];
	fma.rn.f32 	%f62, %f60, %f61, %f59;
	ld.global.f32 	%f63, [%rd14+28];
	ld.global.f32 	%f64, [%rd29+28];
	fma.rn.f32 	%f111, %f63, %f64, %f62;
	add.s32 	%r31, %r31, 16;
	add.s32 	%r30, %r30, 16;
	add.s64 	%rd29, %rd29, 64;
	setp.ne.s32 	%p4, %r31, 0;
	@%p4 bra 	$L__BB0_4;
$L__BB0_5:
	setp.eq.s32 	%p5, %r3, 0;
	@%p5 bra 	$L__BB0_14;
	and.b32  	%r11, %r23, 7;
	setp.lt.u32 	%p6, %r3, 8;
	@%p6 bra 	$L__BB0_8;
	add.s32 	%r28, %r33, %r2;
	mul.wide.s32 	%rd15, %r28, 4;
	add.s64 	%rd16, %rd2, %rd15;
	ld.global.f32 	%f66, [%rd16];
	mul.wide.u32 	%rd17, %r33, 4;
	add.s64 	%rd18, %rd1, %rd17;
	ld.global.f32 	%f67, [%rd18];
	fma.rn.f32 	%f68, %f66, %f67, %f111;
	ld.global.f32 	%f69, [%rd16+4];
	ld.global.f32 	%f70, [%rd18+4];
	fma.rn.f32 	%f71, %f69, %f70, %f68;
	ld.global.f32 	%f72, [%rd16+8];
	ld.global.f32 	%f73, [%rd18+8];
	fma.rn.f32 	%f74, %f72, %f73, %f71;
	ld.global.f32 	%f75, [%rd16+12];
	ld.global.f32 	%f76, [%rd18+12];
	fma.rn.f32 	%f77, %f75, %f76, %f74;
	ld.global.f32 	%f78, [%rd16+16];
	ld.global.f32 	%f79, [%rd18+16];
	fma.rn.f32 	%f80, %f78, %f79, %f77;
	ld.global.f32 	%f81, [%rd16+20];
	ld.global.f32 	%f82, [%rd18+20];
	fma.rn.f32 	%f83, %f81, %f82, %f80;
	ld.global.f32 	%f84, [%rd16+24];
	ld.global.f32 	%f85, [%rd18+24];
	fma.rn.f32 	%f86, %f84, %f85, %f83;
	ld.global.f32 	%f87, [%rd16+28];
	ld.global.f32 	%f88, [%rd18+28];
	fma.rn.f32 	%f111, %f87, %f88, %f86;
	add.s32 	%r33, %r33, 8;
$L__BB0_8:
	setp.eq.s32 	%p7, %r11, 0;
	@%p7 bra 	$L__BB0_14;
	and.b32  	%r14, %r23, 3;
	setp.lt.u32 	%p8, %r11, 4;
	@%p8 bra 	$L__BB0_11;
	add.s32 	%r29, %r33, %r2;
	mul.wide.s32 	%rd19, %r29, 4;
	add.s64 	%rd20, %rd2, %rd19;
	ld.global.f32 	%f90, [%rd20];
	mul.wide.u32 	%rd21, %r33, 4;
	add.s64 	%rd22, %rd1, %rd21;
	ld.global.f32 	%f91, [%rd22];
	fma.rn.f32 	%f92, %f90, %f91, %f111;
	ld.global.f32 	%f93, [%rd20+4];
	ld.global.f32 	%f94, [%rd22+4];
	fma.rn.f32 	%f95, %f93, %f94, %f92;
	ld.global.f32 	%f96, [%rd20+8];
	ld.global.f32 	%f97, [%rd22+8];
	fma.rn.f32 	%f98, %f96, %f97, %f95;
	ld.global.f32 	%f99, [%rd20+12];
	ld.global.f32 	%f100, [%rd22+12];
	fma.rn.f32 	%f111, %f99, %f100, %f98;
	add.s32 	%r33, %r33, 4;
$L__BB0_11:
	setp.eq.s32 	%p9, %r14, 0;
	@%p9 bra 	$L__BB0_14;
	mul.wide.u32 	%rd23, %r33, 4;
	add.s64 	%rd30, %rd1, %rd23;
	add.s32 	%r36, %r33, %r2;
	neg.s32 	%r35, %r14;
$L__BB0_13:
	.pragma "nounroll";
	mul.wide.s32 	%rd24, %r36, 4;
	add.s64 	%rd25, %rd2, %rd24;
	ld.global.f32 	%f101, [%rd25];
	ld.global.f32 	%f102, [%rd30];
	fma.rn.f32 	%f111, %f101, %f102, %f111;
	add.s64 	%rd30, %rd30, 4;
	add.s32 	%r36, %r36, 1;
	add.s32 	%r35, %r35, 1;
	setp.ne.s32 	%p10, %r35, 0;
	@%p10 bra 	$L__BB0_13;
$L__BB0_14:
	cvta.to.global.u64 	%rd26, %rd10;
	mul.wide.s32 	%rd27, %r1, 4;
	add.s64 	%rd28, %rd26, %rd27;
	st.global.f32 	[%rd28], %f111;
$L__BB0_15:
	ret;

}
	// .globl	_Z29matrixVectorMultiplyCoalescedPKfS0_Pfi
.visible .entry _Z29matrixVectorMultiplyCoalescedPKfS0_Pfi(
	.param .u64 .ptr .align 1 _Z29matrixVectorMultiplyCoalescedPKfS0_Pfi_param_0,
	.param .u64 .ptr .align 1 _Z29matrixVectorMultiplyCoalescedPKfS0_Pfi_param_1,
	.param .u64 .ptr .align 1 _Z29matrixVectorMultiplyCoalescedPKfS0_Pfi_param_2,
	.param .u32 _Z29matrixVectorMultiplyCoalescedPKfS0_Pfi_param_3
)
{
	.reg .pred 	%p<37>;
	.reg .b32 	%r<145>;
	.reg .b32 	%f<104>;
	.reg .b64 	%rd<48>;
	// demoted variable
	.shared .align 4 .b8 _ZZ29matrixVectorMultiplyCoalescedPKfS0_PfiE7sharedB[64];
	// demoted variable
	.shared .align 4 .b8 _ZZ29matrixVectorMultiplyCoalescedPKfS0_PfiE7sharedA[1088];
	ld.param.u64 	%rd7, [_Z29matrixVectorMultiplyCoalescedPKfS0_Pfi_param_1];
	ld.param.u32 	%r82, [_Z29matrixVectorMultiplyCoalescedPKfS0_Pfi_param_3];
	mov.u32 	%r127, %tid.x;
	mov.u32 	%r83, %ctaid.x;
	mov.u32 	%r84, %ntid.x;
	mul.lo.s32 	%r2, %r83, %r84;
	add.s32 	%r3, %r2, %r127;
	setp.lt.s32 	%p1, %r82, 1;
	mov.f32 	%f87, 0f00000000;
	@%p1 bra 	$L__BB1_69;
	ld.param.u64 	%rd45, [_Z29matrixVectorMultiplyCoalescedPKfS0_Pfi_param_0];
	cvta.to.global.u64 	%rd1, %rd45;
	shl.b32 	%r86, %r127, 2;
	mov.u32 	%r87, _ZZ29matrixVectorMultiplyCoalescedPKfS0_PfiE7sharedB;
	add.s32 	%r4, %r87, %r86;
	mov.u32 	%r88, _ZZ29matrixVectorMultiplyCoalescedPKfS0_PfiE7sharedA;
	add.s32 	%r5, %r88, %r86;
	shl.b32 	%r89, %r127, 6;
	add.s32 	%r6, %r5, %r89;
	mul.lo.s32 	%r90, %r2, %r82;
	add.s32 	%r91, %r90, %r82;
	add.s32 	%r92, %r91, %r82;
	add.s32 	%r93, %r92, %r82;
	add.s32 	%r94, %r93, %r82;
	add.s32 	%r95, %r94, %r82;
	add.s32 	%r96, %r95, %r82;
	add.s32 	%r7, %r2, 7;
	add.s32 	%r97, %r96, %r82;
	add.s32 	%r8, %r2, 8;
	add.s32 	%r98, %r97, %r82;
	add.s32 	%r9, %r2, 9;
	add.s32 	%r99, %r98, %r82;
	add.s32 	%r100, %r99, %r82;
	add.s32 	%r10, %r2, 11;
	add.s32 	%r101, %r100, %r82;
	add.s32 	%r11, %r2, 12;
	add.s32 	%r102, %r101, %r82;
	add.s32 	%r12, %r2, 13;
	add.s32 	%r103, %r102, %r82;
	add.s32 	%r13, %r2, 14;
	add.s32 	%r14, %r2, 15;
	mad.lo.s32 	%r143, %r82, %r14, %r127;
	mad.lo.s32 	%r142, %r82, %r13, %r127;
	add.s32 	%r141, %r127, %r103;
	add.s32 	%r140, %r127, %r102;
	add.s32 	%r139, %r127, %r101;
	add.s32 	%r138, %r127, %r100;
	add.s32 	%r137, %r127, %r99;
	add.s32 	%r136, %r127, %r98;
	add.s32 	%r135, %r127, %r97;
	add.s32 	%r134, %r127, %r96;
	add.s32 	%r133, %r127, %r95;
	add.s32 	%r132, %r127, %r94;
	add.s32 	%r131, %r127, %r93;
	add.s32 	%r130, %r127, %r92;
	add.s32 	%r129, %r127, %r91;
	add.s32 	%r128, %r127, %r90;
	mul.wide.u32 	%rd9, %r127, 4;
	cvta.to.global.u64 	%rd10, %rd7;
	add.s64 	%rd47, %rd10, %rd9;
	mov.f32 	%f87, 0f00000000;
	mov.b32 	%r144, 0;
$L__BB1_2:
	mul.wide.s32 	%rd11, %r128, 4;
	add.s64 	%rd4, %rd1, %rd11;
	setp.ge.s32 	%p2, %r127, %r82;
	@%p2 bra 	$L__BB1_4;
	ld.global.f32 	%f37, [%rd47];
	st.shared.f32 	[%r4], %f37;
$L__BB1_4:
	max.s32 	%r104, %r127, %r2;
	setp.ge.s32 	%p3, %r104, %r82;
	@%p3 bra 	$L__BB1_6;
	ld.global.f32 	%f38, [%rd4];
	st.shared.f32 	[%r5], %f38;
$L__BB1_6:
	add.s32 	%r105, %r2, 1;
	max.s32 	%r106, %r127, %r105;
	setp.ge.s32 	%p4, %r106, %r82;
	@%p4 bra 	$L__BB1_8;
	mul.wide.s32 	%rd12, %r129, 4;
	add.s64 	%rd13, %rd1, %rd12;
	ld.global.f32 	%f39, [%rd13];
	st.shared.f32 	[%r5+68], %f39;
$L__BB1_8:
	add.s32 	%r107, %r2, 2;
	max.s32 	%r108, %r127, %r107;
	setp.ge.s32 	%p5, %r108, %r82;
	@%p5 bra 	$L__BB1_10;
	mul.wide.s32 	%rd14, %r130, 4;
	add.s64 	%rd15, %rd1, %rd14;
	ld.global.f32 	%f40, [%rd15];
	st.shared.f32 	[%r5+136], %f40;
$L__BB1_10:
	add.s32 	%r109, %r2, 3;
	max.s32 	%r110, %r127, %r109;
	setp.ge.s32 	%p6, %r110, %r82;
	@%p6 bra 	$L__BB1_12;
	mul.wide.s32 	%rd16, %r131, 4;
	add.s64 	%rd17, %rd1, %rd16;
	ld.global.f32 	%f41, [%rd17];
	st.shared.f32 	[%r5+204], %f41;
$L__BB1_12:
	add.s32 	%r111, %r2, 4;
	max.s32 	%r112, %r127, %r111;
	setp.ge.s32 	%p7, %r112, %r82;
	@%p7 bra 	$L__BB1_14;
	mul.wide.s32 	%rd18, %r132, 4;
	add.s64 	%rd19, %rd1, %rd18;
	ld.global.f32 	%f42, [%rd19];
	st.shared.f32 	[%r5+272], %f42;
$L__BB1_14:
	add.s32 	%r113, %r2, 5;
	max.s32 	%r114, %r127, %r113;
	setp.ge.s32 	%p8, %r114, %r82;
	@%p8 bra 	$L__BB1_16;
	mul.wide.s32 	%rd20, %r133, 4;
	add.s64 	%rd21, %rd1, %rd20;
	ld.global.f32 	%f43, [%rd21];
	st.shared.f32 	[%r5+340], %f43;
$L__BB1_16:
	add.s32 	%r115, %r2, 6;
	max.s32 	%r116, %r127, %r115;
	setp.ge.s32 	%p9, %r116, %r82;
	@%p9 bra 	$L__BB1_18;
	mul.wide.s32 	%rd22, %r134, 4;
	add.s64 	%rd23, %rd1, %rd22;
	ld.global.f32 	%f44, [%rd23];
	st.shared.f32 	[%r5+408], %f44;
$L__BB1_18:
	max.s32 	%r117, %r127, %r7;
	setp.ge.s32 	%p10, %r117, %r82;
	@%p10 bra 	$L__BB1_20;
	mul.wide.s32 	%rd24, %r135, 4;
	add.s64 	%rd25, %rd1, %rd24;
	ld.global.f32 	%f45, [%rd25];
	st.shared.f32 	[%r5+476], %f45;
$L__BB1_20:
	max.s32 	%r118, %r127, %r8;
	setp.ge.s32 	%p11, %r118, %r82;
	@%p11 bra 	$L__BB1_22;
	mul.wide.s32 	%rd26, %r136, 4;
	add.s64 	%rd27, %rd1, %rd26;
	ld.global.f32 	%f46, [%rd27];
	st.shared.f32 	[%r5+544], %f46;
$L__BB1_22:
	max.s32 	%r119, %r127, %r9;
	setp.ge.s32 	%p12, %r119, %r82;
	@%p12 bra 	$L__BB1_24;
	mul.wide.s32 	%rd28, %r137, 4;
	add.s64 	%rd29, %rd1, %rd28;
	ld.global.f32 	%f47, [%rd29];
	st.shared.f32 	[%r5+612], %f47;
$L__BB1_24:
	add.s32 	%r120, %r2, 10;
	max.s32 	%r121, %r127, %r120;
	setp.ge.s32 	%p13, %r121, %r82;
	@%p13 bra 	$L__BB1_26;
	mul.wide.s32 	%rd30, %r138, 4;
	add.s64 	%rd31, %rd1, %rd30;
	ld.global.f32 	%f48, [%rd31];
	st.shared.f32 	[%r5+680], %f48;
$L__BB1_26:
	max.s32 	%r122, %r127, %r10;
	setp.ge.s32 	%p14, %r122, %r82;
	@%p14 bra 	$L__BB1_28;
	mul.wide.s32 	%rd32, %r139, 4;
	add.s64 	%rd33, %rd1, %rd32;
	ld.global.f32 	%f49, [%rd33];
	st.shared.f32 	[%r5+748], %f49;
$L__BB1_28:
	max.s32 	%r123, %r127, %r11;
	setp.ge.s32 	%p15, %r123, %r82;
	@%p15 bra 	$L__BB1_30;
	mul.wide.s32 	%rd34, %r140, 4;
	add.s64 	%rd35, %rd1, %rd34;
	ld.global.f32 	%f50, [%rd35];
	st.shared.f32 	[%r5+816], %f50;
$L__BB1_30:
	max.s32 	%r124, %r127, %r12;
	setp.ge.s32 	%p16, %r124, %r82;
	@%p16 bra 	$L__BB1_32;
	mul.wide.s32 	%rd36, %r141, 4;
	add.s64 	%rd37, %rd1, %rd36;
	ld.global.f32 	%f51, [%rd37];
	st.shared.f32 	[%r5+884], %f51;
$L__BB1_32:
	max.s32 	%r125, %r127, %r13;
	setp.ge.s32 	%p17, %r125, %r82;
	@%p17 bra 	$L__BB1_34;
	mul.wide.s32 	%rd38, %r142, 4;
	add.s64 	%rd39, %rd1, %rd38;
	ld.global.f32 	%f52, [%rd39];
	st.shared.f32 	[%r5+952], %f52;
$L__BB1_34:
	max.s32 	%r126, %r127, %r14;
	setp.ge.s32 	%p18, %r126, %r82;
	@%p18 bra 	$L__BB1_36;
	mul.wide.s32 	%rd40, %r143, 4;
	add.s64 	%rd41, %rd1, %rd40;
	ld.global.f32 	%f53, [%rd41];
	st.shared.f32 	[%r5+1020], %f53;
$L__BB1_36:
	bar.sync 	0;
	setp.ge.s32 	%p19, %r144, %r82;
	@%p19 bra 	$L__BB1_38;
	ld.shared.f32 	%f54, [%r6];
	ld.shared.f32 	%f55, [_ZZ29matrixVectorMultiplyCoalescedPKfS0_PfiE7sharedB];
	fma.rn.f32 	%f87, %f54, %f55, %f87;
$L__BB1_38:
	add.s32 	%r49, %r144, 1;
	setp.ge.s32 	%p20, %r49, %r82;
	@%p20 bra 	$L__BB1_40;
	ld.shared.f32 	%f56, [%r6+4];
	ld.shared.f32 	%f57, [_ZZ29matrixVectorMultiplyCoalescedPKfS0_PfiE7sharedB+4];
	fma.rn.f32 	%f87, %f56, %f57, %f87;
$L__BB1_40:
	add.s32 	%r50, %r49, 1;
	setp.ge.s32 	%p21, %r50, %r82;
	@%p21 bra 	$L__BB1_42;
	ld.shared.f32 	%f58, [%r6+8];
	ld.shared.f32 	%f59, [_ZZ29matrixVectorMultiplyCoalescedPKfS0_PfiE7sharedB+8];
	fma.rn.f32 	%f87, %f58, %f59, %f87;
$L__BB1_42:
	add.s32 	%r51, %r50, 1;
	setp.ge.s32 	%p22, %r51, %r82;
	@%p22 bra 	$L__BB1_44;
	ld.shared.f32 	%f60, [%r6+12];
	ld.shared.f32 	%f61, [_ZZ29matrixVectorMultiplyCoalescedPKfS0_PfiE7sharedB+12];
	fma.rn.f32 	%f87, %f60, %f61, %f87;
$L__BB1_44:
	add.s32 	%r52, %r51, 1;
	setp.ge.s32 	%p23, %r52, %r82;
	@%p23 bra 	$L__BB1_46;
	ld.shared.f32 	%f62, [%r6+16];
	ld.shared.f32 	%f63, [_ZZ29matrixVectorMultiplyCoalescedPKfS0_PfiE7sharedB+16];
	fma.rn.f32 	%f87, %f62, %f63, %f87;
$L__BB1_46:
	add.s32 	%r53, %r52, 1;
	setp.ge.s32 	%p24, %r53, %r82;
	@%p24 bra 	$L__BB1_48;
	ld.shared.f32 	%f64, [%r6+20];
	ld.shared.f32 	%f65, [_ZZ29matrixVectorMultiplyCoalescedPKfS0_PfiE7sharedB+20];
	fma.rn.f32 	%f87, %f64, %f65, %f87;
$L__BB1_48:
	add.s32 	%r54, %r53, 1;
	setp.ge.s32 	%p25, %r54, %r82;
	@%p25 bra 	$L__BB1_50;
	ld.shared.f32 	%f66, [%r6+24];
	ld.shared.f32 	%f67, [_ZZ29matrixVectorMultiplyCoalescedPKfS0_PfiE7sharedB+24];
	fma.rn.f32 	%f87, %f66, %f67, %f87;
$L__BB1_50:
	add.s32 	%r55, %r54, 1;
	setp.ge.s32 	%p26, %r55, %r82;
	@%p26 bra 	$L__BB1_52;
	ld.shared.f32 	%f68, [%r6+28];
	ld.shared.f32 	%f69, [_ZZ29matrixVectorMultiplyCoalescedPKfS0_PfiE7sharedB+28];
	fma.rn.f32 	%f87, %f68, %f69, %f87;
$L__BB1_52:
	add.s32 	%r56, %r55, 1;
	setp.ge.s32 	%p27, %r56, %r82;
	@%p27 bra 	$L__BB1_54;
	ld.shared.f32 	%f70, [%r6+32];
	ld.shared.f32 	%f71, [_ZZ29matrixVectorMultiplyCoalescedPKfS0_PfiE7sharedB+32];
	fma.rn.f32 	%f87, %f70, %f71, %f87;
$L__BB1_54:
	add.s32 	%r57, %r56, 1;
	setp.ge.s32 	%p28, %r57, %r82;
	@%p28 bra 	$L__BB1_56;
	ld.shared.f32 	%f72, [%r6+36];
	ld.shared.f32 	%f73, [_ZZ29matrixVectorMultiplyCoalescedPKfS0_PfiE7sharedB+36];
	fma.rn.f32 	%f87, %f72, %f73, %f87;
$L__BB1_56:
	add.s32 	%r58, %r57, 1;
	setp.ge.s32 	%p29, %r58, %r82;
	@%p29 bra 	$L__BB1_58;
	ld.shared.f32 	%f74, [%r6+40];
	ld.shared.f32 	%f75, [_ZZ29matrixVectorMultiplyCoalescedPKfS0_PfiE7sharedB+40];
	fma.rn.f32 	%f87, %f74, %f75, %f87;
$L__BB1_58:
	add.s32 	%r59, %r58, 1;
	setp.ge.s32 	%p30, %r59, %r82;
	@%p30 bra 	$L__BB1_60;
	ld.shared.f32 	%f76, [%r6+44];
	ld.shared.f32 	%f77, [_ZZ29matrixVectorMultiplyCoalescedPKfS0_PfiE7sharedB+44];
	fma.rn.f32 	%f87, %f76, %f77, %f87;
$L__BB1_60:
	add.s32 	%r60, %r59, 1;
	setp.ge.s32 	%p31, %r60, %r82;
	@%p31 bra 	$L__BB1_62;
	ld.shared.f32 	%f78, [%r6+48];
	ld.shared.f32 	%f79, [_ZZ29matrixVectorMultiplyCoalescedPKfS0_PfiE7sharedB+48];
	fma.rn.f32 	%f87, %f78, %f79, %f87;
$L__BB1_62:
	add.s32 	%r61, %r60, 1;
	setp.ge.s32 	%p32, %r61, %r82;
	@%p32 bra 	$L__BB1_64;
	ld.shared.f32 	%f80, [%r6+52];
	ld.shared.f32 	%f81, [_ZZ29matrixVectorMultiplyCoalescedPKfS0_PfiE7sharedB+52];
	fma.rn.f32 	%f87, %f80, %f81, %f87;
$L__BB1_64:
	add.s32 	%r62, %r61, 1;
	setp.ge.s32 	%p33, %r62, %r82;
	@%p33 bra 	$L__BB1_66;
	ld.shared.f32 	%f82, [%r6+56];
	ld.shared.f32 	%f83, [_ZZ29matrixVectorMultiplyCoalescedPKfS0_PfiE7sharedB+56];
	fma.rn.f32 	%f87, %f82, %f83, %f87;
$L__BB1_66:
	add.s32 	%r63, %r62, 1;
	setp.ge.s32 	%p34, %r63, %r82;
	@%p34 bra 	$L__BB1_68;
	ld.shared.f32 	%f84, [%r6+60];
	ld.shared.f32 	%f85, [_ZZ29matrixVectorMultiplyCoalescedPKfS0_PfiE7sharedB+60];
	fma.rn.f32 	%f87, %f84, %f85, %f87;
$L__BB1_68:
	bar.sync 	0;
	add.s32 	%r143, %r143, 16;
	add.s32 	%r142, %r142, 16;
	add.s32 	%r141, %r141, 16;
	add.s32 	%r140, %r140, 16;
	add.s32 	%r139, %r139, 16;
	add.s32 	%r138, %r138, 16;
	add.s32 	%r137, %r137, 16;
	add.s32 	%r136, %r136, 16;
	add.s32 	%r135, %r135, 16;
	add.s32 	%r134, %r134, 16;
	add.s32 	%r133, %r133, 16;
	add.s32 	%r132, %r132, 16;
	add.s32 	%r131, %r131, 16;
	add.s32 	%r130, %r130, 16;
	add.s32 	%r129, %r129, 16;
	add.s32 	%r128, %r128, 16;
	add.s64 	%rd47, %rd47, 64;
	add.s32 	%r127, %r127, 16;
	add.s32 	%r144, %r63, 1;
	setp.lt.s32 	%p35, %r144, %r82;
	@%p35 bra 	$L__BB1_2;
$L__BB1_69:
	setp.ge.s32 	%p36, %r3, %r82;
	@%p36 bra 	$L__BB1_71;
	ld.param.u64 	%rd46, [_Z29matrixVectorMultiplyCoalescedPKfS0_Pfi_param_2];
	cvta.to.global.u64 	%rd42, %rd46;
	mul.wide.s32 	%rd43, %r3, 4;
	add.s64 	%rd44, %rd42, %rd43;
	st.global.f32 	[%rd44], %f87;
$L__BB1_71:
	ret;

}
	// .globl	_Z39matrixVectorMultiplyCoalescedPrefetchedPKfS0_Pfi
.visible .entry _Z39matrixVectorMultiplyCoalescedPrefetchedPKfS0_Pfi(
	.param .u64 .ptr .align 1 _Z39matrixVectorMultiplyCoalescedPrefetchedPKfS0_Pfi_param_0,
	.param .u64 .ptr .align 1 _Z39matrixVectorMultiplyCoalescedPrefetchedPKfS0_Pfi_param_1,
	.param .u64 .ptr .align 1 _Z39matrixVectorMultiplyCoalescedPrefetchedPKfS0_Pfi_param_2,
	.param .u32 _Z39matrixVectorMultiplyCoalescedPrefetchedPKfS0_Pfi_param_3
)
{
	.reg .pred 	%p<38>;
	.reg .b32 	%r<100>;
	.reg .b32 	%f<112>;
	.reg .b64 	%rd<45>;
	// demoted variable
	.shared .align 4 .b8 _ZZ39matrixVectorMultiplyCoalescedPrefetchedPKfS0_PfiE7sharedB[64];
	// demoted variable
	.shared .align 4 .b8 _ZZ39matrixVectorMultiplyCoalescedPrefetchedPKfS0_PfiE7sharedA[1088];
	ld.param.u64 	%rd4, [_Z39matrixVectorMultiplyCoalescedPrefetchedPKfS0_Pfi_param_0];
	ld.param.u64 	%rd5, [_Z39matrixVectorMultiplyCoalescedPrefetchedPKfS0_Pfi_param_1];
	ld.param.u64 	%rd3, [_Z39matrixVectorMultiplyCoalescedPrefetchedPKfS0_Pfi_param_2];
	ld.param.u32 	%r36, [_Z39matrixVectorMultiplyCoalescedPrefetchedPKfS0_Pfi_param_3];
	cvta.to.global.u64 	%rd1, %rd4;
	cvta.to.global.u64 	%rd2, %rd5;
	mov.u32 	%r1, %tid.x;
	mov.u32 	%r37, %ctaid.x;
	mov.u32 	%r38, %ntid.x;
	mul.lo.s32 	%r2, %r37, %r38;
	add.s32 	%r3, %r2, %r1;
	setp.ge.s32 	%p1, %r1, %r36;
	mov.f32 	%f94, 0f00000000;
	@%p1 bra 	$L__BB2_2;
	mul.wide.u32 	%rd6, %r1, 4;
	add.s64 	%rd7, %rd2, %rd6;
	ld.global.f32 	%f94, [%rd7];
$L__BB2_2:
	setp.lt.s32 	%p2, %r36, 1;
	mov.f32 	%f95, 0f00000000;
	@%p2 bra 	$L__BB2_71;
	shl.b32 	%r40, %r1, 2;
	mov.u32 	%r41, _ZZ39matrixVectorMultiplyCoalescedPrefetchedPKfS0_PfiE7sharedB;
	add.s32 	%r4, %r41, %r40;
	mov.u32 	%r42, _ZZ39matrixVectorMultiplyCoalescedPrefetchedPKfS0_PfiE7sharedA;
	add.s32 	%r5, %r42, %r40;
	shl.b32 	%r43, %r1, 6;
	add.s32 	%r6, %r5, %r43;
	mul.lo.s32 	%r7, %r2, %r36;
	add.s32 	%r8, %r7, %r36;
	add.s32 	%r9, %r8, %r36;
	add.s32 	%r10, %r9, %r36;
	add.s32 	%r11, %r2, 4;
	add.s32 	%r12, %r10, %r36;
	add.s32 	%r13, %r2, 5;
	add.s32 	%r14, %r12, %r36;
	add.s32 	%r15, %r2, 6;
	add.s32 	%r16, %r14, %r36;
	add.s32 	%r17, %r2, 7;
	add.s32 	%r18, %r16, %r36;
	add.s32 	%r19, %r2, 8;
	add.s32 	%r20, %r18, %r36;
	add.s32 	%r21, %r2, 9;
	add.s32 	%r22, %r20, %r36;
	add.s32 	%r23, %r22, %r36;
	add.s32 	%r24, %r23, %r36;
	add.s32 	%r25, %r2, 12;
	add.s32 	%r26, %r24, %r36;
	add.s32 	%r27, %r2, 13;
	add.s32 	%r28, %r26, %r36;
	add.s32 	%r29, %r2, 14;
	add.s32 	%r30, %r28, %r36;
	add.s32 	%r31, %r2, 15;
	add.s32 	%r32, %r30, %r36;
	mov.f32 	%f95, 0f00000000;
	mov.b32 	%r99, 0;
$L__BB2_4:
	st.shared.f32 	[%r4], %f94;
	add.s32 	%r34, %r99, 16;
	add.s32 	%r44, %r34, %r1;
	setp.ge.s32 	%p3, %r44, %r36;
	@%p3 bra 	$L__BB2_6;
	add.s32 	%r45, %r99, %r1;
	mul.wide.u32 	%rd8, %r45, 4;
	add.s64 	%rd9, %rd2, %rd8;
	ld.global.f32 	%f94, [%rd9+64];
$L__BB2_6:
	add.s32 	%r35, %r99, %r1;
	max.s32 	%r47, %r2, %r35;
	setp.ge.s32 	%p4, %r47, %r36;
	@%p4 bra 	$L__BB2_8;
	add.s32 	%r48, %r7, %r35;
	mul.wide.s32 	%rd10, %r48, 4;
	add.s64 	%rd11, %rd1, %rd10;
	ld.global.f32 	%f43, [%rd11];
	st.shared.f32 	[%r5], %f43;
$L__BB2_8:
	add.s32 	%r49, %r2, 1;
	max.s32 	%r50, %r49, %r35;
	setp.ge.s32 	%p5, %r50, %r36;
	@%p5 bra 	$L__BB2_10;
	add.s32 	%r51, %r8, %r35;
	mul.wide.s32 	%rd12, %r51, 4;
	add.s64 	%rd13, %rd1, %rd12;
	ld.global.f32 	%f44, [%rd13];
	st.shared.f32 	[%r5+68], %f44;
$L__BB2_10:
	add.s32 	%r52, %r2, 2;
	max.s32 	%r53, %r52, %r35;
	setp.ge.s32 	%p6, %r53, %r36;
	@%p6 bra 	$L__BB2_12;
	add.s32 	%r54, %r9, %r35;
	mul.wide.s32 	%rd14, %r54, 4;
	add.s64 	%rd15, %rd1, %rd14;
	ld.global.f32 	%f45, [%rd15];
	st.shared.f32 	[%r5+136], %f45;
$L__BB2_12:
	add.s32 	%r55, %r2, 3;
	max.s32 	%r56, %r55, %r35;
	setp.ge.s32 	%p7, %r56, %r36;
	@%p7 bra 	$L__BB2_14;
	add.s32 	%r57, %r10, %r35;
	mul.wide.s32 	%rd16, %r57, 4;
	add.s64 	%rd17, %rd1, %rd16;
	ld.global.f32 	%f46, [%rd17];
	st.shared.f32 	[%r5+204], %f46;
$L__BB2_14:
	max.s32 	%r58, %r11, %r35;
	setp.ge.s32 	%p8, %r58, %r36;
	@%p8 bra 	$L__BB2_16;
	add.s32 	%r59, %r12, %r35;
	mul.wide.s32 	%rd18, %r59, 4;
	add.s64 	%rd19, %rd1, %rd18;
	ld.global.f32 	%f47, [%rd19];
	st.shared.f32 	[%r5+272], %f47;
$L__BB2_16:
	max.s32 	%r60, %r13, %r35;
	setp.ge.s32 	%p9, %r60, %r36;
	@%p9 bra 	$L__BB2_18;
	add.s32 	%r61, %r14, %r35;
	mul.wide.s32 	%rd20, %r61, 4;
	add.s64 	%rd21, %rd1, %rd20;
	ld.global.f32 	%f48, [%rd21];
	st.shared.f32 	[%r5+340], %f48;
$L__BB2_18:
	max.s32 	%r62, %r15, %r35;
	setp.ge.s32 	%p10, %r62, %r36;
	@%p10 bra 	$L__BB2_20;
	add.s32 	%r63, %r16, %r35;
	mul.wide.s32 	%rd22, %r63, 4;
	add.s64 	%rd23, %rd1, %rd22;
	ld.global.f32 	%f49, [%rd23];
	st.shared.f32 	[%r5+408], %f49;
$L__BB2_20:
	max.s32 	%r64, %r17, %r35;
	setp.ge.s32 	%p11, %r64, %r36;
	@%p11 bra 	$L__BB2_22;
	add.s32 	%r65, %r18, %r35;
	mul.wide.s32 	%rd24, %r65, 4;
	add.s64 	%rd25, %rd1, %rd24;
	ld.global.f32 	%f50, [%rd25];
	st.shared.f32 	[%r5+476], %f50;
$L__BB2_22:
	max.s32 	%r66, %r19, %r35;
	setp.ge.s32 	%p12, %r66, %r36;
	@%p12 bra 	$L__BB2_24;
	add.s32 	%r67, %r20, %r35;
	mul.wide.s32 	%rd26, %r67, 4;
	add.s64 	%rd27, %rd1, %rd26;
	ld.global.f32 	%f51, [%rd27];
	st.shared.f32 	[%r5+544], %f51;
$L__BB2_24:
	max.s32 	%r68, %r21, %r35;
	setp.ge.s32 	%p13, %r68, %r36;
	@%p13 bra 	$L__BB2_26;
	add.s32 	%r69, %r22, %r35;
	mul.wide.s32 	%rd28, %r69, 4;
	add.s64 	%rd29, %rd1, %rd28;
	ld.global.f32 	%f52, [%rd29];
	st.shared.f32 	[%r5+612], %f52;
$L__BB2_26:
	add.s32 	%r70, %r2, 10;
	max.s32 	%r71, %r70, %r35;
	setp.ge.s32 	%p14, %r71, %r36;
	@%p14 bra 	$L__BB2_28;
	add.s32 	%r72, %r23, %r35;
	mul.wide.s32 	%rd30, %r72, 4;
	add.s64 	%rd31, %rd1, %rd30;
	ld.global.f32 	%f53, [%rd31];
	st.shared.f32 	[%r5+680], %f53;
$L__BB2_28:
	add.s32 	%r73, %r2, 11;
	max.s32 	%r74, %r73, %r35;
	setp.ge.s32 	%p15, %r74, %r36;
	@%p15 bra 	$L__BB2_30;
	add.s32 	%r75, %r24, %r35;
	mul.wide.s32 	%rd32, %r75, 4;
	add.s64 	%rd33, %rd1, %rd32;
	ld.global.f32 	%f54, [%rd33];
	st.shared.f32 	[%r5+748], %f54;
$L__BB2_30:
	max.s32 	%r76, %r25, %r35;
	setp.ge.s32 	%p16, %r76, %r36;
	@%p16 bra 	$L__BB2_32;
	add.s32 	%r77, %r26, %r35;
	mul.wide.s32 	%rd34, %r77, 4;
	add.s64 	%rd35, %rd1, %rd34;
	ld.global.f32 	%f55, [%rd35];
	st.shared.f32 	[%r5+816], %f55;
$L__BB2_32:
	max.s32 	%r78, %r27, %r35;
	setp.ge.s32 	%p17, %r78, %r36;
	@%p17 bra 	$L__BB2_34;
	add.s32 	%r79, %r28, %r35;
	mul.wide.s32 	%rd36, %r79, 4;
	add.s64 	%rd37, %rd1, %rd36;
	ld.global.f32 	%f56, [%rd37];
	st.shared.f32 	[%r5+884], %f56;
$L__BB2_34:
	max.s32 	%r80, %r29, %r35;
	setp.ge.s32 	%p18, %r80, %r36;
	@%p18 bra 	$L__BB2_36;
	add.s32 	%r81, %r30, %r35;
	mul.wide.s32 	%rd38, %r81, 4;
	add.s64 	%rd39, %rd1, %rd38;
	ld.global.f32 	%f57, [%rd39];
	st.shared.f32 	[%r5+952], %f57;
$L__BB2_36:
	max.s32 	%r82, %r31, %r35;
	setp.ge.s32 	%p19, %r82, %r36;
	@%p19 bra 	$L__BB2_38;
	add.s32 	%r83, %r32, %r35;
	mul.wide.s32 	%rd40, %r83, 4;
	add.s64 	%rd41, %rd1, %rd40;
	ld.global.f32 	%f58, [%rd41];
	st.shared.f32 	[%r5+1020], %f58;
$L__BB2_38:
	bar.sync 	0;
	setp.ge.s32 	%p20, %r99, %r36;
	@%p20 bra 	$L__BB2_40;
	ld.shared.f32 	%f59, [%r6];
	ld.shared.f32 	%f60, [_ZZ39matrixVectorMultiplyCoalescedPrefetchedPKfS0_PfiE7sharedB];
	fma.rn.f32 	%f95, %f59, %f60, %f95;
$L__BB2_40:
	add.s32 	%r84, %r99, 1;
	setp.ge.s32 	%p21, %r84, %r36;
	@%p21 bra 	$L__BB2_42;
	ld.shared.f32 	%f61, [%r6+4];
	ld.shared.f32 	%f62, [_ZZ39matrixVectorMultiplyCoalescedPrefetchedPKfS0_PfiE7sharedB+4];
	fma.rn.f32 	%f95, %f61, %f62, %f95;
$L__BB2_42:
	add.s32 	%r85, %r99, 2;
	setp.ge.s32 	%p22, %r85, %r36;
	@%p22 bra 	$L__BB2_44;
	ld.shared.f32 	%f63, [%r6+8];
	ld.shared.f32 	%f64, [_ZZ39matrixVectorMultiplyCoalescedPrefetchedPKfS0_PfiE7sharedB+8];
	fma.rn.f32 	%f95, %f63, %f64, %f95;
$L__BB2_44:
	add.s32 	%r86, %r99, 3;
	setp.ge.s32 	%p23, %r86, %r36;
	@%p23 bra 	$L__BB2_46;
	ld.shared.f32 	%f65, [%r6+12];
	ld.shared.f32 	%f66, [_ZZ39matrixVectorMultiplyCoalescedPrefetchedPKfS0_PfiE7sharedB+12];
	fma.rn.f32 	%f95, %f65, %f66, %f95;
$L__BB2_46:
	add.s32 	%r87, %r99, 4;
	setp.ge.s32 	%p24, %r87, %r36;
	@%p24 bra 	$L__BB2_48;
	ld.shared.f32 	%f67, [%r6+16];
	ld.shared.f32 	%f68, [_ZZ39matrixVectorMultiplyCoalescedPrefetchedPKfS0_PfiE7sharedB+16];
	fma.rn.f32 	%f95, %f67, %f68, %f95;
$L__BB2_48:
	add.s32 	%r88, %r99, 5;
	setp.ge.s32 	%p25, %r88, %r36;
	@%p25 bra 	$L__BB2_50;
	ld.shared.f32 	%f69, [%r6+20];
	ld.shared.f32 	%f70, [_ZZ39matrixVectorMultiplyCoalescedPrefetchedPKfS0_PfiE7sharedB+20];
	fma.rn.f32 	%f95, %f69, %f70, %f95;
$L__BB2_50:
	add.s32 	%r89, %r99, 6;
	setp.ge.s32 	%p26, %r89, %r36;
	@%p26 bra 	$L__BB2_52;
	ld.shared.f32 	%f71, [%r6+24];
	ld.shared.f32 	%f72, [_ZZ39matrixVectorMultiplyCoalescedPrefetchedPKfS0_PfiE7sharedB+24];
	fma.rn.f32 	%f95, %f71, %f72, %f95;
$L__BB2_52:
	add.s32 	%r90, %r99, 7;
	setp.ge.s32 	%p27, %r90, %r36;
	@%p27 bra 	$L__BB2_54;
	ld.shared.f32 	%f73, [%r6+28];
	ld.shared.f32 	%f74, [_ZZ39matrixVectorMultiplyCoalescedPrefetchedPKfS0_PfiE7sharedB+28];
	fma.rn.f32 	%f95, %f73, %f74, %f95;
$L__BB2_54:
	add.s32 	%r91, %r99, 8;
	setp.ge.s32 	%p28, %r91, %r36;
	@%p28 bra 	$L__BB2_56;
	ld.shared.f32 	%f75, [%r6+32];
	ld.shared.f32 	%f76, [_ZZ39matrixVectorMultiplyCoalescedPrefetchedPKfS0_PfiE7sharedB+32];
	fma.rn.f32 	%f95, %f75, %f76, %f95;
$L__BB2_56:
	add.s32 	%r92, %r99, 9;
	setp.ge.s32 	%p29, %r92, %r36;
	@%p29 bra 	$L__BB2_58;
	ld.shared.f32 	%f77, [%r6+36];
	ld.shared.f32 	%f78, [_ZZ39matrixVectorMultiplyCoalescedPrefetchedPKfS0_PfiE7sharedB+36];
	fma.rn.f32 	%f95, %f77, %f78, %f95;
$L__BB2_58:
	add.s32 	%r93, %r99, 10;
	setp.ge.s32 	%p30, %r93, %r36;
	@%p30 bra 	$L__BB2_60;
	ld.shared.f32 	%f79, [%r6+40];
	ld.shared.f32 	%f80, [_ZZ39matrixVectorMultiplyCoalescedPrefetchedPKfS0_PfiE7sharedB+40];
	fma.rn.f32 	%f95, %f79, %f80, %f95;
$L__BB2_60:
	add.s32 	%r94, %r99, 11;
	setp.ge.s32 	%p31, %r94, %r36;
	@%p31 bra 	$L__BB2_62;
	ld.shared.f32 	%f81, [%r6+44];
	ld.shared.f32 	%f82, [_ZZ39matrixVectorMultiplyCoalescedPrefetchedPKfS0_PfiE7sharedB+44];
	fma.rn.f32 	%f95, %f81, %f82, %f95;
$L__BB2_62:
	add.s32 	%r95, %r99, 12;
	setp.ge.s32 	%p32, %r95, %r36;
	@%p32 bra 	$L__BB2_64;
	ld.shared.f32 	%f83, [%r6+48];
	ld.shared.f32 	%f84, [_ZZ39matrixVectorMultiplyCoalescedPrefetchedPKfS0_PfiE7sharedB+48];
	fma.rn.f32 	%f95, %f83, %f84, %f95;
$L__BB2_64:
	add.s32 	%r96, %r99, 13;
	setp.ge.s32 	%p33, %r96, %r36;
	@%p33 bra 	$L__BB2_66;
	ld.shared.f32 	%f85, [%r6+52];
	ld.shared.f32 	%f86, [_ZZ39matrixVectorMultiplyCoalescedPrefetchedPKfS0_PfiE7sharedB+52];
	fma.rn.f32 	%f95, %f85, %f86, %f95;
$L__BB2_66:
	add.s32 	%r97, %r99, 14;
	setp.ge.s32 	%p34, %r97, %r36;
	@%p34 bra 	$L__BB2_68;
	ld.shared.f32 	%f87, [%r6+56];
	ld.shared.f32 	%f88, [_ZZ39matrixVectorMultiplyCoalescedPrefetchedPKfS0_PfiE7sharedB+56];
	fma.rn.f32 	%f95, %f87, %f88, %f95;
$L__BB2_68:
	add.s32 	%r98, %r99, 15;
	setp.ge.s32 	%p35, %r98, %r36;
	@%p35 bra 	$L__BB2_70;
	ld.shared.f32 	%f89, [%r6+60];
	ld.shared.f32 	%f90, [_ZZ39matrixVectorMultiplyCoalescedPrefetchedPKfS0_PfiE7sharedB+60];
	fma.rn.f32 	%f95, %f89, %f90, %f95;
$L__BB2_70:
	bar.sync 	0;
	setp.lt.s32 	%p36, %r34, %r36;
	mov.u32 	%r99, %r34;
	@%p36 bra 	$L__BB2_4;
$L__BB2_71:
	setp.ge.s32 	%p37, %r3, %r36;
	@%p37 bra 	$L__BB2_73;
	cvta.to.global.u64 	%rd42, %rd3;
	mul.wide.s32 	%rd43, %r3, 4;
	add.s64 	%rd44, %rd42, %rd43;
	st.global.f32 	[%rd44], %f95;
$L__BB2_73:
	ret;

}


// ===== COMPILED SASS (sm_100) =====

	.target	sm_100

	.elftype	@"ET_EXEC"


//--------------------- .note.nv.tkinfo           --------------------------
	.section	.note.nv.tkinfo,"",@"SHT_NOTE"
	.sectionflags	@"SHF_NOTE_NV_TKINFO"
	.tkinfo
        /*0018*/ 	.word	0x00000002
        /*0030*/ 	.string	""
        /*0030*/ 	.string	"ptxas"
        /*0030*/ 	.string	"Cuda compilation tools, release 13.0, V13.0.88"
        /*0030*/ 	.string	"Build cuda_13.0.r13.0/compiler.36424714_0"
        /*0030*/ 	.string	"-arch sm_100 -m 64 "



//--------------------- .note.nv.cuinfo           --------------------------
	.section	.note.nv.cuinfo,"",@"SHT_NOTE"
	.sectionflags	@"SHF_NOTE_NV_CUINFO"
        /*0018*/ 	.short	0x0002
        /*001a*/ 	.short	0x0064
        /*001c*/ 	.short	0x0082
	.zero		2


//--------------------- .nv.info                  --------------------------
	.section	.nv.info,"",@"SHT_CUDA_INFO"
	.align	4


	//----- nvinfo : EIATTR_REGCOUNT
	.align		4
        /*0000*/ 	.byte	0x04, 0x2f
        /*0002*/ 	.short	(.L_1 - .L_0)
	.align		4
.L_0:
        /*0004*/ 	.word	index@(_Z25matrixVectorMultiplyNaivePKfS0_Pfi)
        /*0008*/ 	.word	0x0000001e


	//----- nvinfo : EIATTR_FRAME_SIZE
	.align		4
.L_1:
        /*000c*/ 	.byte	0x04, 0x11
        /*000e*/ 	.short	(.L_3 - .L_2)
	.align		4
.L_2:
        /*0010*/ 	.word	index@(_Z25matrixVectorMultiplyNaivePKfS0_Pfi)
        /*0014*/ 	.word	0x00000000


	//----- nvinfo : EIATTR_REGCOUNT
	.align		4
.L_3:
        /*0018*/ 	.byte	0x04, 0x2f
        /*001a*/ 	.short	(.L_5 - .L_4)
	.align		4
.L_4:
        /*001c*/ 	.word	index@(_Z29matrixVectorMultiplyCoalescedPKfS0_Pfi)
        /*0020*/ 	.word	0x00000028


	//----- nvinfo : EIATTR_FRAME_SIZE
	.align		4
.L_5:
        /*0024*/ 	.byte	0x04, 0x11
        /*0026*/ 	.short	(.L_7 - .L_6)
	.align		4
.L_6:
        /*0028*/ 	.word	index@(_Z29matrixVectorMultiplyCoalescedPKfS0_Pfi)
        /*002c*/ 	.word	0x00000000


	//----- nvinfo : EIATTR_REGCOUNT
	.align		4
.L_7:
        /*0030*/ 	.byte	0x04, 0x2f
        /*0032*/ 	.short	(.L_9 - .L_8)
	.align		4
.L_8:
        /*0034*/ 	.word	index@(_Z39matrixVectorMultiplyCoalescedPrefetchedPKfS0_Pfi)
        /*0038*/ 	.word	0x0000001f


	//----- nvinfo : EIATTR_FRAME_SIZE
	.align		4
.L_9:
        /*003c*/ 	.byte	0x04, 0x11
        /*003e*/ 	.short	(.L_11 - .L_10)
	.align		4
.L_10:
        /*0040*/ 	.word	index@(_Z39matrixVectorMultiplyCoalescedPrefetchedPKfS0_Pfi)
        /*0044*/ 	.word	0x00000000


	//----- nvinfo : EIATTR_MIN_STACK_SIZE
	.align		4
.L_11:
        /*0048*/ 	.byte	0x04, 0x12
        /*004a*/ 	.short	(.L_13 - .L_12)
	.align		4
.L_12:
        /*004c*/ 	.word	index@(_Z39matrixVectorMultiplyCoalescedPrefetchedPKfS0_Pfi)
        /*0050*/ 	.word	0x00000000


	//----- nvinfo : EIATTR_MIN_STACK_SIZE
	.align		4
.L_13:
        /*0054*/ 	.byte	0x04, 0x12
        /*0056*/ 	.short	(.L_15 - .L_14)
	.align		4
.L_14:
        /*0058*/ 	.word	index@(_Z29matrixVectorMultiplyCoalescedPKfS0_Pfi)
        /*005c*/ 	.word	0x00000000


	//----- nvinfo : EIATTR_MIN_STACK_SIZE
	.align		4
.L_15:
        /*0060*/ 	.byte	0x04, 0x12
        /*0062*/ 	.short	(.L_17 - .L_16)
	.align		4
.L_16:
        /*0064*/ 	.word	index@(_Z25matrixVectorMultiplyNaivePKfS0_Pfi)
        /*0068*/ 	.word	0x00000000
.L_17:


//--------------------- .nv.compat                --------------------------
	.section	.nv.compat,"",@"SHT_CUDA_COMPAT_INFO"
	.align	4
        /*0000*/ 	.byte	0x02, 0x09, 0x00, 0x00, 0x02, 0x02, 0x01, 0x00, 0x02, 0x05, 0x05, 0x00, 0x03, 0x07, 0x01, 0x01
        /*0010*/ 	.byte	0x02, 0x03, 0x00, 0x00, 0x02, 0x06, 0x01, 0x00, 0x04, 0x0b, 0x08, 0x00, 0x09, 0x00, 0x00, 0x00
        /*0020*/ 	.byte	0x00, 0x00, 0x00, 0x00


//--------------------- .nv.info._Z39matrixVectorMultiplyCoalescedPrefetchedPKfS0_Pfi --------------------------
	.section	.nv.info._Z39matrixVectorMultiplyCoalescedPrefetchedPKfS0_Pfi,"",@"SHT_CUDA_INFO"
	.sectionflags	@""
	.align	4


	//----- nvinfo : EIATTR_CUDA_API_VERSION
	.align		4
        /*0000*/ 	.byte	0x04, 0x37
        /*0002*/ 	.short	(.L_19 - .L_18)
.L_18:
        /*0004*/ 	.word	0x00000082


	//----- nvinfo : EIATTR_KPARAM_INFO
	.align		4
.L_19:
        /*0008*/ 	.byte	0x04, 0x17
        /*000a*/ 	.short	(.L_21 - .L_20)
.L_20:
        /*000c*/ 	.word	0x00000000
        /*0010*/ 	.short	0x0003
        /*0012*/ 	.short	0x0018
        /*0014*/ 	.byte	0x00, 0xf0, 0x11, 0x00


	//----- nvinfo : EIATTR_KPARAM_INFO
	.align		4
.L_21:
        /*0018*/ 	.byte	0x04, 0x17
        /*001a*/ 	.short	(.L_23 - .L_22)
.L_22:
        /*001c*/ 	.word	0x00000000
        /*0020*/ 	.short	0x0002
        /*0022*/ 	.short	0x0010
        /*0024*/ 	.byte	0x00, 0xf5, 0x21, 0x00


	//----- nvinfo : EIATTR_KPARAM_INFO
	.align		4
.L_23:
        /*0028*/ 	.byte	0x04, 0x17
        /*002a*/ 	.short	(.L_25 - .L_24)
.L_24:
        /*002c*/ 	.word	0x00000000
        /*0030*/ 	.short	0x0001
        /*0032*/ 	.short	0x0008
        /*0034*/ 	.byte	0x00, 0xf5, 0x21, 0x00


	//----- nvinfo : EIATTR_KPARAM_INFO
	.align		4
.L_25:
        /*0038*/ 	.byte	0x04, 0x17
        /*003a*/ 	.short	(.L_27 - .L_26)
.L_26:
        /*003c*/ 	.word	0x00000000
        /*0040*/ 	.short	0x0000
        /*0042*/ 	.short	0x0000
        /*0044*/ 	.byte	0x00, 0xf5, 0x21, 0x00


	//----- nvinfo : EIATTR_SPARSE_MMA_MASK
	.align		4
.L_27:
        /*0048*/ 	.byte	0x03, 0x50
        /*004a*/ 	.short	0x0000


	//----- nvinfo : EIATTR_MAXREG_COUNT
	.align		4
        /*004c*/ 	.byte	0x03, 0x1b
        /*004e*/ 	.short	0x00ff


	//----- nvinfo : EIATTR_NUM_BARRIERS
	.align		4
        /*0050*/ 	.byte	0x02, 0x4c
        /*0052*/ 	.byte	0x01
	.zero		1


	//----- nvinfo : EIATTR_MERCURY_ISA_VERSION
	.align		4
        /*0054*/ 	.byte	0x03, 0x5f
        /*0056*/ 	.short	0x0101


	//----- nvinfo : EIATTR_VRC_CTA_INIT_COUNT
	.align		4
        /*0058*/ 	.byte	0x02, 0x4a
	.zero		1
	.zero		1


	//----- nvinfo : EIATTR_EXIT_INSTR_OFFSETS
	.align		4
        /*005c*/ 	.byte	0x04, 0x1c
        /*005e*/ 	.short	(.L_29 - .L_28)


	//   ....[0]....
.L_28:
        /*0060*/ 	.word	0x00001470


	//   ....[1]....
        /*0064*/ 	.word	0x000014b0


	//----- nvinfo : EIATTR_CBANK_PARAM_SIZE
	.align		4
.L_29:
        /*0068*/ 	.byte	0x03, 0x19
        /*006a*/ 	.short	0x001c


	//----- nvinfo : EIATTR_PARAM_CBANK
	.align		4
        /*006c*/ 	.byte	0x04, 0x0a
        /*006e*/ 	.short	(.L_31 - .L_30)
	.align		4
.L_30:
        /*0070*/ 	.word	index@(.nv.constant0._Z39matrixVectorMultiplyCoalescedPrefetchedPKfS0_Pfi)
        /*0074*/ 	.short	0x0380
        /*0076*/ 	.short	0x001c


	//----- nvinfo : EIATTR_SW_WAR
	.align		4
.L_31:
        /*0078*/ 	.byte	0x04, 0x36
        /*007a*/ 	.short	(.L_33 - .L_32)
.L_32:
        /*007c*/ 	.word	0x00000008
.L_33:


//--------------------- .nv.info._Z29matrixVectorMultiplyCoalescedPKfS0_Pfi --------------------------
	.section	.nv.info._Z29matrixVectorMultiplyCoalescedPKfS0_Pfi,"",@"SHT_CUDA_INFO"
	.sectionflags	@""
	.align	4


	//----- nvinfo : EIATTR_CUDA_API_VERSION
	.align		4
        /*0000*/ 	.byte	0x04, 0x37
        /*0002*/ 	.short	(.L_35 - .L_34)
.L_34:
        /*0004*/ 	.word	0x00000082


	//----- nvinfo : EIATTR_KPARAM_INFO
	.align		4
.L_35:
        /*0008*/ 	.byte	0x04, 0x17
        /*000a*/ 	.short	(.L_37 - .L_36)
.L_36:
        /*000c*/ 	.word	0x00000000
        /*0010*/ 	.short	0x0003
        /*0012*/ 	.short	0x0018
        /*0014*/ 	.byte	0x00, 0xf0, 0x11, 0x00


	//----- nvinfo : EIATTR_KPARAM_INFO
	.align		4
.L_37:
        /*0018*/ 	.byte	0x04, 0x17
        /*001a*/ 	.short	(.L_39 - .L_38)
.L_38:
        /*001c*/ 	.word	0x00000000
        /*0020*/ 	.short	0x0002
        /*0022*/ 	.short	0x0010
        /*0024*/ 	.byte	0x00, 0xf5, 0x21, 0x00


	//----- nvinfo : EIATTR_KPARAM_INFO
	.align		4
.L_39:
        /*0028*/ 	.byte	0x04, 0x17
        /*002a*/ 	.short	(.L_41 - .L_40)
.L_40:
        /*002c*/ 	.word	0x00000000
        /*0030*/ 	.short	0x0001
        /*0032*/ 	.short	0x0008
        /*0034*/ 	.byte	0x00, 0xf5, 0x21, 0x00


	//----- nvinfo : EIATTR_KPARAM_INFO
	.align		4
.L_41:
        /*0038*/ 	.byte	0x04, 0x17
        /*003a*/ 	.short	(.L_43 - .L_42)
.L_42:
        /*003c*/ 	.word	0x00000000
        /*0040*/ 	.short	0x0000
        /*0042*/ 	.short	0x0000
        /*0044*/ 	.byte	0x00, 0xf5, 0x21, 0x00


	//----- nvinfo : EIATTR_SPARSE_MMA_MASK
	.align		4
.L_43:
        /*0048*/ 	.byte	0x03, 0x50
        /*004a*/ 	.short	0x0000


	//----- nvinfo : EIATTR_MAXREG_COUNT
	.align		4
        /*004c*/ 	.byte	0x03, 0x1b
        /*004e*/ 	.short	0x00ff


	//----- nvinfo : EIATTR_NUM_BARRIERS
	.align		4
        /*0050*/ 	.byte	0x02, 0x4c
        /*0052*/ 	.byte	0x01
	.zero		1


	//----- nvinfo : EIATTR_MERCURY_ISA_VERSION
	.align		4
        /*0054*/ 	.byte	0x03, 0x5f
        /*0056*/ 	.short	0x0101


	//----- nvinfo : EIATTR_VRC_CTA_INIT_COUNT
	.align		4
        /*0058*/ 	.byte	0x02, 0x4a
	.zero		1
	.zero		1


	//----- nvinfo : EIATTR_EXIT_INSTR_OFFSETS
	.align		4
        /*005c*/ 	.byte	0x04, 0x1c
        /*005e*/ 	.short	(.L_45 - .L_44)


	//   ....[0]....
.L_44:
        /*0060*/ 	.word	0x00001460


	//   ....[1]....
        /*0064*/ 	.word	0x000014a0


	//----- nvinfo : EIATTR_CBANK_PARAM_SIZE
	.align		4
.L_45:
        /*0068*/ 	.byte	0x03, 0x19
        /*006a*/ 	.short	0x001c


	//----- nvinfo : EIATTR_PARAM_CBANK
	.align		4
        /*006c*/ 	.byte	0x04, 0x0a
        /*006e*/ 	.short	(.L_47 - .L_46)
	.align		4
.L_46:
        /*0070*/ 	.word	index@(.nv.constant0._Z29matrixVectorMultiplyCoalescedPKfS0_Pfi)
        /*0074*/ 	.short	0x0380
        /*0076*/ 	.short	0x001c


	//----- nvinfo : EIATTR_SW_WAR
	.align		4
.L_47:
        /*0078*/ 	.byte	0x04, 0x36
        /*007a*/ 	.short	(.L_49 - .L_48)
.L_48:
        /*007c*/ 	.word	0x00000008
.L_49:


//--------------------- .nv.info._Z25matrixVectorMultiplyNaivePKfS0_Pfi --------------------------
	.section	.nv.info._Z25matrixVectorMultiplyNaivePKfS0_Pfi,"",@"SHT_CUDA_INFO"
	.sectionflags	@""
	.align	4


	//----- nvinfo : EIATTR_CUDA_API_VERSION
	.align		4
        /*0000*/ 	.byte	0x04, 0x37
        /*0002*/ 	.short	(.L_51 - .L_50)
.L_50:
        /*0004*/ 	.word	0x00000082


	//----- nvinfo : EIATTR_KPARAM_INFO
	.align		4
.L_51:
        /*0008*/ 	.byte	0x04, 0x17
        /*000a*/ 	.short	(.L_53 - .L_52)
.L_52:
        /*000c*/ 	.word	0x00000000
        /*0010*/ 	.short	0x0003
        /*0012*/ 	.short	0x0018
        /*0014*/ 	.byte	0x00, 0xf0, 0x11, 0x00


	//----- nvinfo : EIATTR_KPARAM_INFO
	.align		4
.L_53:
        /*0018*/ 	.byte	0x04, 0x17
        /*001a*/ 	.short	(.L_55 - .L_54)
.L_54:
        /*001c*/ 	.word	0x00000000
        /*0020*/ 	.short	0x0002
        /*0022*/ 	.short	0x0010
        /*0024*/ 	.byte	0x00, 0xf5, 0x21, 0x00


	//----- nvinfo : EIATTR_KPARAM_INFO
	.align		4
.L_55:
        /*0028*/ 	.byte	0x04, 0x17
        /*002a*/ 	.short	(.L_57 - .L_56)
.L_56:
        /*002c*/ 	.word	0x00000000
        /*0030*/ 	.short	0x0001
        /*0032*/ 	.short	0x0008
        /*0034*/ 	.byte	0x00, 0xf5, 0x21, 0x00


	//----- nvinfo : EIATTR_KPARAM_INFO
	.align		4
.L_57:
        /*0038*/ 	.byte	0x04, 0x17
        /*003a*/ 	.short	(.L_59 - .L_58)
.L_58:
        /*003c*/ 	.word	0x00000000
        /*0040*/ 	.short	0x0000
        /*0042*/ 	.short	0x0000
        /*0044*/ 	.byte	0x00, 0xf5, 0x21, 0x00


	//----- nvinfo : EIATTR_SPARSE_MMA_MASK
	.align		4
.L_59:
        /*0048*/ 	.byte	0x03, 0x50
        /*004a*/ 	.short	0x0000


	//----- nvinfo : EIATTR_MAXREG_COUNT
	.align		4
        /*004c*/ 	.byte	0x03, 0x1b
        /*004e*/ 	.short	0x00ff


	//----- nvinfo : EIATTR_MERCURY_ISA_VERSION
	.align		4
        /*0050*/ 	.byte	0x03, 0x5f
        /*0052*/ 	.short	0x0101


	//----- nvinfo : EIATTR_VRC_CTA_INIT_COUNT
	.align		4
        /*0054*/ 	.byte	0x02, 0x4a
	.zero		1
	.zero		1


	//----- nvinfo : EIATTR_EXIT_INSTR_OFFSETS
	.align		4
        /*0058*/ 	.byte	0x04, 0x1c
        /*005a*/ 	.short	(.L_61 - .L_60)


	//   ....[0]....
.L_60:
        /*005c*/ 	.word	0x00000070


	//   ....[1]....
        /*0060*/ 	.word	0x00000a80


	//----- nvinfo : EIATTR_CBANK_PARAM_SIZE
	.align		4
.L_61:
        /*0064*/ 	.byte	0x03, 0x19
        /*0066*/ 	.short	0x001c


	//----- nvinfo : EIATTR_PARAM_CBANK
	.align		4
        /*0068*/ 	.byte	0x04, 0x0a
        /*006a*/ 	.short	(.L_63 - .L_62)
	.align		4
.L_62:
        /*006c*/ 	.word	index@(.nv.constant0._Z25matrixVectorMultiplyNaivePKfS0_Pfi)
        /*0070*/ 	.short	0x0380
        /*0072*/ 	.short	0x001c


	//----- nvinfo : EIATTR_SW_WAR
	.align		4
.L_63:
        /*0074*/ 	.byte	0x04, 0x36
        /*0076*/ 	.short	(.L_65 - .L_64)
.L_64:
        /*0078*/ 	.word	0x00000008
.L_65:


//--------------------- .nv.callgraph             --------------------------
	.section	.nv.callgraph,"",@"SHT_CUDA_CALLGRAPH"
	.align	4
	.sectionentsize	8
	.align		4
        /*0000*/ 	.word	0x00000000
	.align		4
        /*0004*/ 	.word	0xffffffff
	.align		4
        /*0008*/ 	.word	0x00000000
	.align		4
        /*000c*/ 	.word	0xfffffffe
	.align		4
        /*0010*/ 	.word	0x00000000
	.align		4
        /*0014*/ 	.word	0xfffffffd
	.align		4
        /*0018*/ 	.word	0x00000000
	.align		4
        /*001c*/ 	.word	0xfffffffc


//--------------------- .text._Z39matrixVectorMultiplyCoalescedPrefetchedPKfS0_Pfi --------------------------
	.section	.text._Z39matrixVectorMultiplyCoalescedPrefetchedPKfS0_Pfi,"ax",@progbits
	.align	128
        .global         _Z39matrixVectorMultiplyCoalescedPrefetchedPKfS0_Pfi
        .type           _Z39matrixVectorMultiplyCoalescedPrefetchedPKfS0_Pfi,@function
        .size           _Z39matrixVectorMultiplyCoalescedPrefetchedPKfS0_Pfi,(.L_x_13 - _Z39matrixVectorMultiplyCoalescedPrefetchedPKfS0_Pfi)
        .other          _Z39matrixVectorMultiplyCoalescedPrefetchedPKfS0_Pfi,@"STO_CUDA_ENTRY STV_DEFAULT"
_Z39matrixVectorMultiplyCoalescedPrefetchedPKfS0_Pfi:
.text._Z39matrixVectorMultiplyCoalescedPrefetchedPKfS0_Pfi:
[----:B------:R-:W-:Y:S01]  /*0000*/  LDC R1, c[0x0][0x37c] ;  /* 0x0000df00ff017b82 */ /* 0x000fe20000000800 */
[----:B------:R-:W0:Y:S01]  /*0010*/  S2R R0, SR_TID.X ;  /* 0x0000000000007919 */ /* 0x000e220000002100 */
[----:B------:R-:W0:Y:S01]  /*0020*/  LDCU UR5, c[0x0][0x398] ;  /* 0x00007300ff0577ac */ /* 0x000e220008000800 */
[----:B------:R-:W-:Y:S01]  /*0030*/  CS2R R12, SRZ ;  /* 0x00000000000c7805 */ /* 0x000fe2000001ff00 */
[----:B------:R-:W1:Y:S01]  /*0040*/  LDCU.64 UR20, c[0x0][0x358] ;  /* 0x00006b00ff1477ac */ /* 0x000e620008000a00 */
[----:B0-----:R-:W-:-:S13]  /*0050*/  ISETP.GE.AND P0, PT, R0, UR5, PT ;  /* 0x0000000500007c0c */ /* 0x001fda000bf06270 */
[----:B------:R-:W0:Y:S02]  /*0060*/  @!P0 LDC.64 R2, c[0x0][0x388] ;  /* 0x0000e200ff028b82 */ /* 0x000e240000000a00 */
[----:B0-----:R-:W-:-:S05]  /*0070*/  @!P0 IMAD.WIDE.U32 R2, R0, 0x4, R2 ;  /* 0x0000000400028825 */ /* 0x001fca00078e0002 */
[----:B-1----:R0:W5:Y:S01]  /*0080*/  @!P0 LDG.E R12, desc[UR20][R2.64] ;  /* 0x00000014020c8981 */ /* 0x002162000c1e1900 */
[----:B------:R-:W1:Y:S01]  /*0090*/  S2UR UR7, SR_CTAID.X ;  /* 0x00000000000779c3 */ /* 0x000e620000002500 */
[----:B------:R-:W1:Y:S01]  /*00a0*/  LDCU UR4, c[0x0][0x360] ;  /* 0x00006c00ff0477ac */ /* 0x000e620008000800 */
[----:B------:R-:W-:Y:S02]  /*00b0*/  UISETP.GE.AND UP0, UPT, UR5, 0x1, UPT ;  /* 0x000000010500788c */ /* 0x000fe4000bf06270 */
[----:B-1----:R-:W-:-:S06]  /*00c0*/  UIMAD UR7, UR7, UR4, URZ ;  /* 0x00000004070772a4 */ /* 0x002fcc000f8e02ff */
[----:B------:R-:W-:Y:S01]  /*00d0*/  VIADD R14, R0, UR7 ;  /* 0x00000007000e7c36 */ /* 0x000fe20008000000 */
[----:B0-----:R-:W-:Y:S06]  /*00e0*/  BRA.U !UP0, `(.L_x_0) ;  /* 0x0000001108dc7547 */ /* 0x001fec000b800000 */
[----:B------:R-:W-:Y:S01]  /*00f0*/  UIMAD UR40, UR7, UR5, UR5 ;  /* 0x00000005072872a4 */ /* 0x000fe2000f8e0205 */
[----:B------:R-:W0:Y:S01]  /*0100*/  S2UR UR9, SR_CgaCtaId ;  /* 0x00000000000979c3 */ /* 0x000e220000008800 */
[----:B------:R-:W-:Y:S01]  /*0110*/  UMOV UR4, 0x400 ;  /* 0x0000040000047882 */ /* 0x000fe20000000000 */
[----:B------:R-:W-:Y:S01]  /*0120*/  IMAD.MOV.U32 R13, RZ, RZ, RZ ;  /* 0x000000ffff0d7224 */ /* 0x000fe200078e00ff */
[----:B------:R-:W-:Y:S02]  /*0130*/  UIADD3 UR39, UPT, UPT, UR40, UR5, URZ ;  /* 0x0000000528277290 */ /* 0x000fe4000fffe0ff */
[----:B------:R-:W-:Y:S02]  /*0140*/  UIADD3 UR8, UPT, UPT, UR4, 0x40, URZ ;  /* 0x0000004004087890 */ /* 0x000fe4000fffe0ff */
[----:B------:R-:W-:Y:S02]  /*0150*/  UIADD3 UR38, UPT, UPT, UR39, UR5, URZ ;  /* 0x0000000527267290 */ /* 0x000fe4000fffe0ff */
[----:B------:R-:W-:-:S02]  /*0160*/  UIADD3 UR31, UPT, UPT, UR7, 0x8, URZ ;  /* 0x00000008071f7890 */ /* 0x000fc4000fffe0ff */
[----:B------:R-:W-:Y:S02]  /*0170*/  UIADD3 UR37, UPT, UPT, UR38, UR5, URZ ;  /* 0x0000000526257290 */ /* 0x000fe4000fffe0ff */
[----:B------:R-:W-:Y:S02]  /*0180*/  UIADD3 UR29, UPT, UPT, UR7, 0x9, URZ ;  /* 0x00000009071d7890 */ /* 0x000fe4000fffe0ff */
[----:B------:R-:W-:Y:S02]  /*0190*/  UIADD3 UR36, UPT, UPT, UR37, UR5, URZ ;  /* 0x0000000525247290 */ /* 0x000fe4000fffe0ff */
[----:B------:R-:W-:Y:S02]  /*01a0*/  UIADD3 UR28, UPT, UPT, UR7, 0xc, URZ ;  /* 0x0000000c071c7890 */ /* 0x000fe4000fffe0ff */
[----:B------:R-:W-:Y:S02]  /*01b0*/  UIADD3 UR35, UPT, UPT, UR36, UR5, URZ ;  /* 0x0000000524237290 */ /* 0x000fe4000fffe0ff */
[----:B------:R-:W-:-:S02]  /*01c0*/  UIADD3 UR26, UPT, UPT, UR7, 0xd, URZ ;  /* 0x0000000d071a7890 */ /* 0x000fc4000fffe0ff */
[----:B------:R-:W-:Y:S02]  /*01d0*/  UIADD3 UR34, UPT, UPT, UR35, UR5, URZ ;  /* 0x0000000523227290 */ /* 0x000fe4000fffe0ff */
[----:B0-----:R-:W-:Y:S02]  /*01e0*/  ULEA UR8, UR9, UR8, 0x18 ;  /* 0x0000000809087291 */ /* 0x001fe4000f8ec0ff */
[----:B------:R-:W-:Y:S02]  /*01f0*/  UIADD3 UR33, UPT, UPT, UR34, UR5, URZ ;  /* 0x0000000522217290 */ /* 0x000fe4000fffe0ff */
[----:B------:R-:W-:Y:S02]  /*0200*/  ULEA UR4, UR9, UR4, 0x18 ;  /* 0x0000000409047291 */ /* 0x000fe4000f8ec0ff */
[----:B------:R-:W-:Y:S01]  /*0210*/  UIADD3 UR32, UPT, UPT, UR33, UR5, URZ ;  /* 0x0000000521207290 */ /* 0x000fe2000fffe0ff */
[----:B------:R-:W-:Y:S01]  /*0220*/  LEA R15, R0, UR8, 0x2 ;  /* 0x00000008000f7c11 */ /* 0x000fe2000f8e10ff */
[----:B------:R-:W-:-:S02]  /*0230*/  UIADD3 UR25, UPT, UPT, UR7, 0xe, URZ ;  /* 0x0000000e07197890 */ /* 0x000fc4000fffe0ff */
[----:B------:R-:W-:Y:S01]  /*0240*/  UIADD3 UR30, UPT, UPT, UR32, UR5, URZ ;  /* 0x00000005201e7290 */ /* 0x000fe2000fffe0ff */
[C---:B------:R-:W-:Y:S01]  /*0250*/  LEA R17, R0.reuse, UR4, 0x2 ;  /* 0x0000000400117c11 */ /* 0x040fe2000f8e10ff */
[----:B------:R-:W-:Y:S01]  /*0260*/  IMAD R16, R0, 0x40, R15 ;  /* 0x0000004000107824 */ /* 0x000fe200078e020f */
[----:B------:R-:W-:Y:S02]  /*0270*/  UIADD3 UR23, UPT, UPT, UR7, 0xf, URZ ;  /* 0x0000000f07177890 */ /* 0x000fe4000fffe0ff */
[----:B------:R-:W-:Y:S01]  /*0280*/  UIADD3 UR27, UPT, UPT, UR30, UR5, URZ ;  /* 0x000000051e1b7290 */ /* 0x000fe2000fffe0ff */
[----:B------:R-:W0:Y:S03]  /*0290*/  LDCU UR6, c[0x0][0x398] ;  /* 0x00007300ff0677ac */ /* 0x000e260008000800 */
[----:B------:R-:W-:Y:S01]  /*02a0*/  UIADD3 UR24, UPT, UPT, UR27, UR5, URZ ;  /* 0x000000051b187290 */ /* 0x000fe2000fffe0ff */
[----:B------:R-:W-:-:S03]  /*02b0*/  UMOV UR4, URZ ;  /* 0x000000ff00047c82 */ /* 0x000fc60008000000 */
[----:B------:R-:W-:-:S04]  /*02c0*/  UIADD3 UR22, UPT, UPT, UR24, UR5, URZ ;  /* 0x0000000518167290 */ /* 0x000fc8000fffe0ff */
[----:B------:R-:W-:-:S04]  /*02d0*/  UIADD3 UR41, UPT, UPT, UR22, UR5, URZ ;  /* 0x0000000516297290 */ /* 0x000fc8000fffe0ff */
[----:B------:R-:W-:-:S12]  /*02e0*/  UIADD3 UR42, UPT, UPT, UR41, UR5, URZ ;  /* 0x00000005292a7290 */ /* 0x000fd8000fffe0ff */
.L_x_1:
[----:B------:R-:W-:Y:S01]  /*02f0*/  VIADD R18, R0, UR4 ;  /* 0x0000000400127c36 */ /* 0x000fe20008000000 */
[----:B0-----:R-:W-:Y:S01]  /*0300*/  UMOV UR5, UR6 ;  /* 0x0000000600057c82 */ /* 0x001fe20008000000 */
[----:B------:R-:W-:Y:S01]  /*0310*/  IMAD.U32 R3, RZ, RZ, UR7 ;  /* 0x00000007ff037e24 */ /* 0x000fe2000f8e00ff */
[----:B------:R-:W-:Y:S02]  /*0320*/  MOV R7, UR7 ;  /* 0x0000000700077c02 */ /* 0x000fe40008000f00 */
[----:B------:R-:W-:Y:S02]  /*0330*/  VIMNMX R4, PT, PT, R18, UR7, !PT ;  /* 0x0000000712047c48 */ /* 0x000fe4000ffe0100 */
[----:B------:R-:W-:Y:S02]  /*0340*/  VIADDMNMX R2, R3, 0x1, R18, !PT ;  /* 0x0000000103027846 */ /* 0x000fe40007800112 */
[----:B------:R-:W-:Y:S02]  /*0350*/  ISETP.GE.AND P3, PT, R4, UR5, PT ;  /* 0x0000000504007c0c */ /* 0x000fe4000bf66270 */
[----:B------:R-:W-:-:S11]  /*0360*/  ISETP.GE.AND P2, PT, R2, UR5, PT ;  /* 0x0000000502007c0c */ /* 0x000fd6000bf46270 */
[----:B------:R-:W0:Y:S01]  /*0370*/  @!P3 LDC.64 R2, c[0x0][0x380] ;  /* 0x0000e000ff02bb82 */ /* 0x000e220000000a00 */
[----:B------:R-:W-:Y:S02]  /*0380*/  @!P3 IMAD R7, R7, UR5, R18 ;  /* 0x000000050707bc24 */ /* 0x000fe4000f8e0212 */
[----:B------:R-:W-:-:S05]  /*0390*/  @!P2 VIADD R9, R18, UR40 ;  /* 0x000000281209ac36 */ /* 0x000fca0008000000 */
[----:B------:R-:W1:Y:S01]  /*03a0*/  @!P2 LDC.64 R4, c[0x0][0x380] ;  /* 0x0000e000ff04ab82 */ /* 0x000e620000000a00 */
[----:B0-----:R-:W-:-:S05]  /*03b0*/  @!P3 IMAD.WIDE R2, R7, 0x4, R2 ;  /* 0x000000040702b825 */ /* 0x001fca00078e0202 */
[----:B------:R0:W2:Y:S01]  /*03c0*/  @!P3 LDG.E R24, desc[UR20][R2.64] ;  /* 0x000000140218b981 */ /* 0x0000a2000c1e1900 */
[----:B-1----:R-:W-:-:S05]  /*03d0*/  @!P2 IMAD.WIDE R4, R9, 0x4, R4 ;  /* 0x000000040904a825 */ /* 0x002fca00078e0204 */
[----:B------:R1:W3:Y:S01]  /*03e0*/  @!P2 LDG.E R26, desc[UR20][R4.64] ;  /* 0x00000014041aa981 */ /* 0x0002e2000c1e1900 */
[----:B------:R-:W-:-:S05]  /*03f0*/  IMAD.U32 R7, RZ, RZ, UR7 ;  /* 0x00000007ff077e24 */ /* 0x000fca000f8e00ff */
[----:B------:R-:W-:-:S04]  /*0400*/  VIADDMNMX R6, R7, 0x2, R18, !PT ;  /* 0x0000000207067846 */ /* 0x000fc80007800112 */
[----:B------:R-:W-:-:S13]  /*0410*/  ISETP.GE.AND P1, PT, R6, UR5, PT ;  /* 0x0000000506007c0c */ /* 0x000fda000bf26270 */
[----:B------:R-:W4:Y:S01]  /*0420*/  @!P1 LDC.64 R22, c[0x0][0x380] ;  /* 0x0000e000ff169b82 */ /* 0x000f220000000a00 */
[----:B------:R-:W-:Y:S01]  /*0430*/  @!P1 VIADD R7, R18, UR39 ;  /* 0x0000002712079c36 */ /* 0x000fe20008000000 */
[----:B------:R-:W-:Y:S02]  /*0440*/  UIADD3 UR8, UPT, UPT, UR7, 0x4, URZ ;  /* 0x0000000407087890 */ /* 0x000fe4000fffe0ff */
[----:B------:R-:W-:-:S04]  /*0450*/  UIADD3 UR9, UPT, UPT, UR7, 0x5, URZ ;  /* 0x0000000507097890 */ /* 0x000fc8000fffe0ff */
[C---:B0-----:R-:W-:Y:S01]  /*0460*/  VIMNMX R3, PT, PT, R18.reuse, UR8, !PT ;  /* 0x0000000812037c48 */ /* 0x041fe2000ffe0100 */
[----:B------:R-:W-:Y:S02]  /*0470*/  UIADD3 UR8, UPT, UPT, UR7, 0x6, URZ ;  /* 0x0000000607087890 */ /* 0x000fe4000fffe0ff */
[----:B------:R-:W-:Y:S01]  /*0480*/  UIADD3 UR10, UPT, UPT, UR7, 0x7, URZ ;  /* 0x00000007070a7890 */ /* 0x000fe2000fffe0ff */
[----:B------:R-:W-:Y:S01]  /*0490*/  ISETP.GE.AND P0, PT, R3, UR5, PT ;  /* 0x0000000503007c0c */ /* 0x000fe2000bf06270 */
[----:B----4-:R-:W-:Y:S02]  /*04a0*/  @!P1 IMAD.WIDE R22, R7, 0x4, R22 ;  /* 0x0000000407169825 */ /* 0x010fe400078e0216 */
[----:B------:R-:W-:Y:S01]  /*04b0*/  VIMNMX R3, PT, PT, R18, UR8, !PT ;  /* 0x0000000812037c48 */ /* 0x000fe2000ffe0100 */
[----:B-----5:R-:W-:Y:S09]  /*04c0*/  STS [R17], R12 ;  /* 0x0000000c11007388 */ /* 0x020ff20000000800 */
[----:B------:R-:W0:Y:S01]  /*04d0*/  @!P0 LDC.64 R20, c[0x0][0x380] ;  /* 0x0000e000ff148b82 */ /* 0x000e220000000a00 */
[----:B------:R-:W-:Y:S01]  /*04e0*/  IMAD.U32 R7, RZ, RZ, UR7 ;  /* 0x00000007ff077e24 */ /* 0x000fe2000f8e00ff */
[----:B------:R4:W3:Y:S04]  /*04f0*/  @!P1 LDG.E R22, desc[UR20][R22.64] ;  /* 0x0000001416169981 */ /* 0x0008e8000c1e1900 */
[----:B------:R-:W-:-:S04]  /*0500*/  VIADDMNMX R2, R7, 0x3, R18, !PT ;  /* 0x0000000307027846 */ /* 0x000fc80007800112 */
[----:B------:R-:W-:Y:S02]  /*0510*/  ISETP.GE.AND P4, PT, R2, UR5, PT ;  /* 0x0000000502007c0c */ /* 0x000fe4000bf86270 */
[----:B------:R-:W-:Y:S02]  /*0520*/  VIMNMX R2, PT, PT, R18, UR9, !PT ;  /* 0x0000000912027c48 */ /* 0x000fe4000ffe0100 */
[----:B------:R-:W-:Y:S02]  /*0530*/  ISETP.GE.AND P5, PT, R3, UR5, PT ;  /* 0x0000000503007c0c */ /* 0x000fe4000bfa6270 */
[----:B------:R-:W-:Y:S02]  /*0540*/  ISETP.GE.AND P6, PT, R2, UR5, PT ;  /* 0x0000000502007c0c */ /* 0x000fe4000bfc6270 */
[C---:B------:R-:W-:Y:S02]  /*0550*/  VIMNMX R3, PT, PT, R18.reuse, UR10, !PT ;  /* 0x0000000a12037c48 */ /* 0x040fe4000ffe0100 */
[----:B------:R-:W-:-:S03]  /*0560*/  VIMNMX R2, PT, PT, R18, UR31, !PT ;  /* 0x0000001f12027c48 */ /* 0x000fc6000ffe0100 */
[----:B------:R-:W0:Y:S08]  /*0570*/  @!P4 LDC.64 R10, c[0x0][0x380] ;  /* 0x0000e000ff0acb82 */ /* 0x000e300000000a00 */
[----:B-1----:R-:W1:Y:S01]  /*0580*/  @!P6 LDC.64 R4, c[0x0][0x380] ;  /* 0x0000e000ff04eb82 */ /* 0x002e620000000a00 */
[C---:B------:R-:W-:Y:S01]  /*0590*/  @!P4 IADD3 R19, PT, PT, R18.reuse, UR38, RZ ;  /* 0x000000261213cc10 */ /* 0x040fe2000fffe0ff */
[----:B----4-:R-:W-:-:S04]  /*05a0*/  @!P0 VIADD R23, R18, UR37 ;  /* 0x0000002512178c36 */ /* 0x010fc80008000000 */
[----:B0-----:R-:W-:-:S04]  /*05b0*/  @!P0 IMAD.WIDE R20, R23, 0x4, R20 ;  /* 0x0000000417148825 */ /* 0x001fc800078e0214 */
[----:B------:R-:W-:Y:S02]  /*05c0*/  @!P5 VIADD R23, R18, UR35 ;  /* 0x000000231217dc36 */ /* 0x000fe40008000000 */
[----:B------:R-:W4:Y:S01]  /*05d0*/  @!P0 LDG.E R20, desc[UR20][R20.64] ;  /* 0x0000001414148981 */ /* 0x000f22000c1e1900 */
[----:B------:R-:W-:-:S04]  /*05e0*/  @!P4 IMAD.WIDE R10, R19, 0x4, R10 ;  /* 0x00000004130ac825 */ /* 0x000fc800078e020a */
[----:B------:R-:W-:Y:S02]  /*05f0*/  @!P6 VIADD R19, R18, UR36 ;  /* 0x000000241213ec36 */ /* 0x000fe40008000000 */
[----:B------:R0:W4:Y:S02]  /*0600*/  @!P4 LDG.E R10, desc[UR20][R10.64] ;  /* 0x000000140a0ac981 */ /* 0x000124000c1e1900 */
[----:B-1----:R-:W-:-:S06]  /*0610*/  @!P6 IMAD.WIDE R4, R19, 0x4, R4 ;  /* 0x000000041304e825 */ /* 0x002fcc00078e0204 */
[----:B------:R-:W4:Y:S04]  /*0620*/  @!P6 LDG.E R4, desc[UR20][R4.64] ;  /* 0x000000140404e981 */ /* 0x000f28000c1e1900 */
[----:B--2---:R-:W-:Y:S01]  /*0630*/  @!P3 STS [R15], R24 ;  /* 0x000000180f00b388 */ /* 0x004fe20000000800 */
[----:B------:R-:W-:-:S03]  /*0640*/  ISETP.GE.AND P3, PT, R3, UR5, PT ;  /* 0x0000000503007c0c */ /* 0x000fc6000bf66270 */
[----:B---3--:R1:W-:Y:S01]  /*0650*/  @!P2 STS [R15+0x44], R26 ;  /* 0x0000441a0f00a388 */ /* 0x0083e20000000800 */
[----:B------:R-:W-:Y:S02]  /*0660*/  ISETP.GE.AND P2, PT, R2, UR5, PT ;  /* 0x0000000502007c0c */ /* 0x000fe4000bf46270 */
[----:B------:R-:W2:Y:S08]  /*0670*/  @!P5 LDC.64 R2, c[0x0][0x380] ;  /* 0x0000e000ff02db82 */ /* 0x000eb00000000a00 */
[----:B------:R-:W3:Y:S08]  /*0680*/  @!P3 LDC.64 R8, c[0x0][0x380] ;  /* 0x0000e000ff08bb82 */ /* 0x000ef00000000a00 */
[----:B------:R-:W0:Y:S01]  /*0690*/  @!P2 LDC.64 R6, c[0x0][0x380] ;  /* 0x0000e000ff06ab82 */ /* 0x000e220000000a00 */
[----:B------:R-:W-:-:S02]  /*06a0*/  @!P3 VIADD R19, R18, UR34 ;  /* 0x000000221213bc36 */ /* 0x000fc40008000000 */
[----:B--2---:R-:W-:Y:S01]  /*06b0*/  @!P5 IMAD.WIDE R2, R23, 0x4, R2 ;  /* 0x000000041702d825 */ /* 0x004fe200078e0202 */
[----:B------:R-:W-:-:S04]  /*06c0*/  @!P2 IADD3 R23, PT, PT, R18, UR33, RZ ;  /* 0x000000211217ac10 */ /* 0x000fc8000fffe0ff */
[----:B-1----:R1:W2:Y:S01]  /*06d0*/  @!P5 LDG.E R26, desc[UR20][R2.64] ;  /* 0x00000014021ad981 */ /* 0x0022a2000c1e1900 */
[----:B---3--:R-:W-:-:S05]  /*06e0*/  @!P3 IMAD.WIDE R8, R19, 0x4, R8 ;  /* 0x000000041308b825 */ /* 0x008fca00078e0208 */
[----:B------:R-:W3:Y:S01]  /*06f0*/  @!P3 LDG.E R28, desc[UR20][R8.64] ;  /* 0x00000014081cb981 */ /* 0x000ee2000c1e1900 */
[----:B0-----:R-:W-:-:S05]  /*0700*/  @!P2 IMAD.WIDE R6, R23, 0x4, R6 ;  /* 0x000000041706a825 */ /* 0x001fca00078e0206 */
[----:B------:R-:W3:Y:S01]  /*0710*/  @!P2 LDG.E R19, desc[UR20][R6.64] ;  /* 0x000000140613a981 */ /* 0x000ee2000c1e1900 */
[----:B------:R-:W-:-:S03]  /*0720*/  VIMNMX R11, PT, PT, R18, UR29, !PT ;  /* 0x0000001d120b7c48 */ /* 0x000fc6000ffe0100 */
[----:B------:R-:W-:Y:S01]  /*0730*/  @!P1 STS [R15+0x88], R22 ;  /* 0x000088160f009388 */ /* 0x000fe20000000800 */
[----:B------:R-:W-:Y:S01]  /*0740*/  ISETP.GE.AND P1, PT, R11, UR5, PT ;  /* 0x000000050b007c0c */ /* 0x000fe2000bf26270 */
[----:B-1----:R-:W-:-:S12]  /*0750*/  IMAD.U32 R3, RZ, RZ, UR7 ;  /* 0x00000007ff037e24 */ /* 0x002fd8000f8e00ff */
[----:B------:R-:W0:Y:S01]  /*0760*/  @!P1 LDC.64 R24, c[0x0][0x380] ;  /* 0x0000e000ff189b82 */ /* 0x000e220000000a00 */
[----:B------:R-:W-:Y:S01]  /*0770*/  IMAD.U32 R5, RZ, RZ, UR7 ;  /* 0x00000007ff057e24 */ /* 0x000fe2000f8e00ff */
[----:B------:R-:W-:-:S04]  /*0780*/  VIADDMNMX R2, R3, 0xa, R18, !PT ;  /* 0x0000000a03027846 */ /* 0x000fc80007800112 */
[----:B------:R-:W-:Y:S01]  /*0790*/  VIADDMNMX R3, R5, 0xb, R18, !PT ;  /* 0x0000000b05037846 */ /* 0x000fe20007800112 */
[C---:B------:R-:W-:Y:S01]  /*07a0*/  @!P1 VIADD R11, R18.reuse, UR32 ;  /* 0x00000020120b9c36 */ /* 0x040fe20008000000 */
[----:B----4-:R1:W-:Y:S02]  /*07b0*/  @!P0 STS [R15+0x110], R20 ;  /* 0x000110140f008388 */ /* 0x0103e40000000800 */
[----:B------:R-:W-:Y:S02]  /*07c0*/  ISETP.GE.AND P0, PT, R3, UR5, PT ;  /* 0x0000000503007c0c */ /* 0x000fe4000bf06270 */
[----:B------:R-:W-:Y:S01]  /*07d0*/  VIMNMX R3, PT, PT, R18, UR26, !PT ;  /* 0x0000001a12037c48 */ /* 0x000fe2000ffe0100 */
[----:B0-----:R-:W-:Y:S01]  /*07e0*/  @!P1 IMAD.WIDE R24, R11, 0x4, R24 ;  /* 0x000000040b189825 */ /* 0x001fe200078e0218 */
[----:B------:R-:W-:Y:S01]  /*07f0*/  @!P4 STS [R15+0xcc], R10 ;  /* 0x0000cc0a0f00c388 */ /* 0x000fe20000000800 */
[----:B------:R-:W-:Y:S02]  /*0800*/  ISETP.GE.AND P4, PT, R2, UR5, PT ;  /* 0x0000000502007c0c */ /* 0x000fe4000bf86270 */
[----:B------:R-:W-:-:S02]  /*0810*/  VIMNMX R2, PT, PT, R18, UR28, !PT ;  /* 0x0000001c12027c48 */ /* 0x000fc4000ffe0100 */
[----:B------:R0:W4:Y:S04]  /*0820*/  @!P1 LDG.E R24, desc[UR20][R24.64] ;  /* 0x0000001418189981 */ /* 0x000128000c1e1900 */
[----:B------:R0:W-:Y:S01]  /*0830*/  @!P6 STS [R15+0x154], R4 ;  /* 0x000154040f00e388 */ /* 0x0001e20000000800 */
[----:B------:R-:W-:Y:S02]  /*0840*/  ISETP.GE.AND P6, PT, R2, UR5, PT ;  /* 0x0000000502007c0c */ /* 0x000fe4000bfc6270 */
[C---:B------:R-:W-:Y:S02]  /*0850*/  VIMNMX R2, PT, PT, R18.reuse, UR25, !PT ;  /* 0x0000001912027c48 */ /* 0x040fe4000ffe0100 */
[----:B-1----:R-:W1:Y:S09]  /*0860*/  @!P4 LDC.64 R20, c[0x0][0x380] ;  /* 0x0000e000ff14cb82 */ /* 0x002e720000000a00 */
[----:B0-----:R-:W0:Y:S01]  /*0870*/  @!P6 LDC.64 R4, c[0x0][0x380] ;  /* 0x0000e000ff04eb82 */ /* 0x001e220000000a00 */
[C---:B------:R-:W-:Y:S01]  /*0880*/  @!P4 IADD3 R23, PT, PT, R18.reuse, UR30, RZ ;  /* 0x0000001e1217cc10 */ /* 0x040fe2000fffe0ff */
[----:B------:R-:W-:-:S04]  /*0890*/  @!P0 VIADD R25, R18, UR27 ;  /* 0x0000001b12198c36 */ /* 0x000fc80008000000 */
[----:B-1----:R-:W-:-:S06]  /*08a0*/  @!P4 IMAD.WIDE R20, R23, 0x4, R20 ;  /* 0x000000041714c825 */ /* 0x002fcc00078e0214 */
[----:B------:R-:W4:Y:S04]  /*08b0*/  @!P4 LDG.E R20, desc[UR20][R20.64] ;  /* 0x000000141414c981 */ /* 0x000f28000c1e1900 */
[----:B--2---:R-:W-:Y:S01]  /*08c0*/  @!P5 STS [R15+0x198], R26 ;  /* 0x0001981a0f00d388 */ /* 0x004fe20000000800 */
[----:B------:R-:W-:Y:S02]  /*08d0*/  ISETP.GE.AND P5, PT, R3, UR5, PT ;  /* 0x0000000503007c0c */ /* 0x000fe4000bfa6270 */
[----:B------:R-:W-:Y:S01]  /*08e0*/  VIMNMX R3, PT, PT, R18, UR23, !PT ;  /* 0x0000001712037c48 */ /* 0x000fe2000ffe0100 */
[----:B---3--:R-:W-:Y:S01]  /*08f0*/  @!P3 STS [R15+0x1dc], R28 ;  /* 0x0001dc1c0f00b388 */ /* 0x008fe20000000800 */
[----:B------:R-:W-:-:S09]  /*0900*/  ISETP.GE.AND P3, PT, R2, UR5, PT ;  /* 0x0000000502007c0c */ /* 0x000fd2000bf66270 */
[----:B------:R-:W1:Y:S01]  /*0910*/  @!P5 LDC.64 R6, c[0x0][0x380] ;  /* 0x0000e000ff06db82 */ /* 0x000e620000000a00 */
[----:B------:R2:W-:Y:S01]  /*0920*/  @!P2 STS [R15+0x220], R19 ;  /* 0x000220130f00a388 */ /* 0x0005e20000000800 */
[----:B------:R-:W-:-:S06]  /*0930*/  ISETP.GE.AND P2, PT, R3, UR5, PT ;  /* 0x0000000503007c0c */ /* 0x000fcc000bf46270 */
[----:B------:R-:W3:Y:S08]  /*0940*/  @!P0 LDC.64 R2, c[0x0][0x380] ;  /* 0x0000e000ff028b82 */ /* 0x000ef00000000a00 */
[----:B------:R-:W1:Y:S08]  /*0950*/  @!P3 LDC.64 R8, c[0x0][0x380] ;  /* 0x0000e000ff08bb82 */ /* 0x000e700000000a00 */
[----:B------:R-:W1:Y:S01]  /*0960*/  @!P2 LDC.64 R10, c[0x0][0x380] ;  /* 0x0000e000ff0aab82 */ /* 0x000e620000000a00 */
[----:B--2---:R-:W-:-:S02]  /*0970*/  @!P6 VIADD R19, R18, UR24 ;  /* 0x000000181213ec36 */ /* 0x004fc40008000000 */
[----:B------:R-:W-:Y:S02]  /*0980*/  @!P5 VIADD R23, R18, UR22 ;  /* 0x000000161217dc36 */ /* 0x000fe40008000000 */
[----:B0-----:R-:W-:-:S04]  /*0990*/  @!P6 IMAD.WIDE R4, R19, 0x4, R4 ;  /* 0x000000041304e825 */ /* 0x001fc800078e0204 */
[----:B---3--:R-:W-:Y:S01]  /*09a0*/  @!P0 IMAD.WIDE R2, R25, 0x4, R2 ;  /* 0x0000000419028825 */ /* 0x008fe200078e0202 */
[C---:B------:R-:W-:Y:S01]  /*09b0*/  @!P3 IADD3 R25, PT, PT, R18.reuse, UR41, RZ ;  /* 0x000000291219bc10 */ /* 0x040fe2000fffe0ff */
[----:B------:R-:W2:Y:S02]  /*09c0*/  @!P6 LDG.E R4, desc[UR20][R4.64] ;  /* 0x000000140404e981 */ /* 0x000ea4000c1e1900 */
[----:B------:R-:W-:Y:S02]  /*09d0*/  @!P2 VIADD R19, R18, UR42 ;  /* 0x0000002a1213ac36 */ /* 0x000fe40008000000 */
[----:B-1----:R-:W-:Y:S01]  /*09e0*/  @!P5 IMAD.WIDE R6, R23, 0x4, R6 ;  /* 0x000000041706d825 */ /* 0x002fe200078e0206 */
[----:B------:R0:W3:Y:S03]  /*09f0*/  @!P0 LDG.E R2, desc[UR20][R2.64] ;  /* 0x0000001402028981 */ /* 0x0000e6000c1e1900 */
[----:B------:R-:W-:-:S02]  /*0a00*/  @!P3 IMAD.WIDE R8, R25, 0x4, R8 ;  /* 0x000000041908b825 */ /* 0x000fc400078e0208 */
[----:B------:R-:W3:Y:S02]  /*0a10*/  @!P5 LDG.E R6, desc[UR20][R6.64] ;  /* 0x000000140606d981 */ /* 0x000ee4000c1e1900 */
[----:B------:R-:W-:Y:S02]  /*0a20*/  @!P2 IMAD.WIDE R10, R19, 0x4, R10 ;  /* 0x00000004130aa825 */ /* 0x000fe400078e020a */
[----:B------:R-:W3:Y:S04]  /*0a30*/  @!P3 LDG.E R8, desc[UR20][R8.64] ;  /* 0x000000140808b981 */ /* 0x000ee8000c1e1900 */
[----:B------:R-:W3:Y:S01]  /*0a40*/  @!P2 LDG.E R10, desc[UR20][R10.64] ;  /* 0x000000140a0aa981 */ /* 0x000ee2000c1e1900 */
[----:B------:R-:W-:-:S06]  /*0a50*/  UIADD3 UR8, UPT, UPT, UR4, 0x10, URZ ;  /* 0x0000001004087890 */ /* 0x000fcc000fffe0ff */
[----:B0-----:R-:W-:Y:S01]  /*0a60*/  VIADD R3, R0, UR8 ;  /* 0x0000000800037c36 */ /* 0x001fe20008000000 */
[----:B----4-:R-:W-:Y:S04]  /*0a70*/  @!P1 STS [R15+0x264], R24 ;  /* 0x000264180f009388 */ /* 0x010fe80000000800 */
[----:B------:R-:W-:Y:S01]  /*0a80*/  ISETP.GE.AND P1, PT, R3, UR5, PT ;  /* 0x0000000503007c0c */ /* 0x000fe2000bf26270 */
[----:B------:R-:W-:Y:S02]  /*0a90*/  UISETP.GE.AND UP0, UPT, UR4, UR5, UPT ;  /* 0x000000050400728c */ /* 0x000fe4000bf06270 */
[----:B------:R-:W-:-:S10]  /*0aa0*/  UIADD3 UR9, UPT, UPT, UR4, 0x1, URZ ;  /* 0x0000000104097890 */ /* 0x000fd4000fffe0ff */
[----:B------:R-:W0:Y:S01]  /*0ab0*/  @!P1 LDC.64 R22, c[0x0][0x388] ;  /* 0x0000e200ff169b82 */ /* 0x000e220000000a00 */
[----:B------:R-:W-:-:S07]  /*0ac0*/  UISETP.GE.AND UP1, UPT, UR9, UR5, UPT ;  /* 0x000000050900728c */ /* 0x000fce000bf26270 */
[----:B------:R-:W1:Y:S08]  /*0ad0*/  @!UP0 S2UR UR10, SR_CgaCtaId ;  /* 0x00000000000a89c3 */ /* 0x000e700000008800 */
[----:B------:R-:W4:Y:S01]  /*0ae0*/  @!UP1 S2UR UR11, SR_CgaCtaId ;  /* 0x00000000000b99c3 */ /* 0x000f220000008800 */
[----:B0-----:R-:W-:Y:S01]  /*0af0*/  @!P1 IMAD.WIDE.U32 R22, R18, 0x4, R22 ;  /* 0x0000000412169825 */ /* 0x001fe200078e0016 */
[----:B------:R-:W-:Y:S04]  /*0b00*/  @!P4 STS [R15+0x2a8], R20 ;  /* 0x0002a8140f00c388 */ /* 0x000fe80000000800 */
[----:B------:R0:W5:Y:S01]  /*0b10*/  @!P1 LDG.E R12, desc[UR20][R22.64+0x40] ;  /* 0x00004014160c9981 */ /* 0x000162000c1e1900 */
[----:B------:R-:W-:Y:S01]  /*0b20*/  PLOP3.LUT P1, PT, PT, PT, UP0, 0x80, 0x8 ;  /* 0x000000000008781c */ /* 0x000fe20003f2f008 */
[----:B------:R-:W-:-:S02]  /*0b30*/  @!UP0 UMOV UR9, 0x400 ;  /* 0x0000040000098882 */ /* 0x000fc40000000000 */
[----:B-1----:R-:W-:-:S03]  /*0b40*/  @!UP0 ULEA UR9, UR10, UR9, 0x18 ;  /* 0x000000090a098291 */ /* 0x002fc6000f8ec0ff */
[----:B------:R-:W-:Y:S02]  /*0b50*/  @!UP1 UMOV UR10, 0x400 ;  /* 0x00000400000a9882 */ /* 0x000fe40000000000 */
[----:B----4-:R-:W-:Y:S02]  /*0b60*/  @!UP1 ULEA UR10, UR11, UR10, 0x18 ;  /* 0x0000000a0b0a9291 */ /* 0x010fe4000f8ec0ff */
[----:B------:R-:W-:-:S04]  /*0b70*/  UIADD3 UR11, UPT, UPT, UR4, 0x7, URZ ;  /* 0x00000007040b7890 */ /* 0x000fc8000fffe0ff */
[----:B------:R-:W-:-:S11]  /*0b80*/  UISETP.GE.AND UP5, UPT, UR11, UR5, UPT ;  /* 0x000000050b00728c */ /* 0x000fd6000bfa6270 */
[----:B------:R-:W-:Y:S01]  /*0b90*/  @!UP5 S2UR UR18, SR_CgaCtaId ;  /* 0x000000000012d9c3 */ /* 0x000fe20000008800 */
[----:B--2---:R-:W-:Y:S04]  /*0ba0*/  @!P6 STS [R15+0x330], R4 ;  /* 0x000330040f00e388 */ /* 0x004fe80000000800 */
[----:B---3--:R-:W-:Y:S04]  /*0bb0*/  @!P0 STS [R15+0x2ec], R2 ;  /* 0x0002ec020f008388 */ /* 0x008fe80000000800 */
[----:B------:R-:W-:Y:S04]  /*0bc0*/  @!P5 STS [R15+0x374], R6 ;  /* 0x000374060f00d388 */ /* 0x000fe80000000800 */
[----:B------:R-:W-:Y:S04]  /*0bd0*/  @!P3 STS [R15+0x3b8], R8 ;  /* 0x0003b8080f00b388 */ /* 0x000fe80000000800 */
[----:B------:R-:W-:Y:S01]  /*0be0*/  @!P2 STS [R15+0x3fc], R10 ;  /* 0x0003fc0a0f00a388 */ /* 0x000fe20000000800 */
[----:B------:R-:W-:Y:S01]  /*0bf0*/  BAR.SYNC.DEFER_BLOCKING 0x0 ;  /* 0x0000000000007b1d */ /* 0x000fe20000010000 */
[----:B------:R-:W-:-:S05]  /*0c00*/  PLOP3.LUT P0, PT, PT, PT, UP1, 0x80, 0x8 ;  /* 0x000000000008781c */ /* 0x000fca0003f0f018 */
[----:B------:R-:W-:Y:S04]  /*0c10*/  @!P1 LDS R2, [R16] ;  /* 0x0000000010029984 */ /* 0x000fe80000000800 */
[----:B------:R-:W1:Y:S04]  /*0c20*/  @!P1 LDS R3, [UR9] ;  /* 0x00000009ff039984 */ /* 0x000e680008000800 */
[----:B------:R-:W-:Y:S04]  /*0c30*/  @!P0 LDS R18, [R16+0x4] ;  /* 0x0000040010128984 */ /* 0x000fe80000000800 */
[----:B------:R-:W2:Y:S01]  /*0c40*/  @!P0 LDS R5, [UR10+0x4] ;  /* 0x0000040aff058984 */ /* 0x000ea20008000800 */
[----:B------:R-:W-:-:S02]  /*0c50*/  UIADD3 UR10, UPT, UPT, UR4, 0x3, URZ ;  /* 0x00000003040a7890 */ /* 0x000fc4000fffe0ff */
[----:B------:R-:W-:Y:S02]  /*0c60*/  UIADD3 UR9, UPT, UPT, UR4, 0x2, URZ ;  /* 0x0000000204097890 */ /* 0x000fe4000fffe0ff */
[----:B------:R-:W-:Y:S02]  /*0c70*/  UISETP.GE.AND UP1, UPT, UR10, UR5, UPT ;  /* 0x000000050a00728c */ /* 0x000fe4000bf26270 */
[----:B------:R-:W-:Y:S02]  /*0c80*/  UISETP.GE.AND UP0, UPT, UR9, UR5, UPT ;  /* 0x000000050900728c */ /* 0x000fe4000bf06270 */
[----:B------:R-:W-:Y:S02]  /*0c90*/  UIADD3 UR10, UPT, UPT, UR4, 0x5, URZ ;  /* 0x00000005040a7890 */ /* 0x000fe4000fffe0ff */
[----:B------:R-:W-:-:S04]  /*0ca0*/  UIADD3 UR9, UPT, UPT, UR4, 0x4, URZ ;  /* 0x0000000404097890 */ /* 0x000fc8000fffe0ff */
[----:B------:R-:W-:Y:S02]  /*0cb0*/  UISETP.GE.AND UP2, UPT, UR9, UR5, UPT ;  /* 0x000000050900728c */ /* 0x000fe4000bf46270 */
[----:B------:R-:W-:Y:S02]  /*0cc0*/  UIADD3 UR9, UPT, UPT, UR4, 0x6, URZ ;  /* 0x0000000604097890 */ /* 0x000fe4000fffe0ff */
[----:B------:R-:W-:Y:S01]  /*0cd0*/  UISETP.GE.AND UP3, UPT, UR10, UR5, UPT ;  /* 0x000000050a00728c */ /* 0x000fe2000bf66270 */
[----:B------:R-:W3:Y:S01]  /*0ce0*/  @!UP0 S2UR UR10, SR_CgaCtaId ;  /* 0x00000000000a89c3 */ /* 0x000ee20000008800 */
[----:B------:R-:W-:Y:S02]  /*0cf0*/  UISETP.GE.AND UP4, UPT, UR9, UR5, UPT ;  /* 0x000000050900728c */ /* 0x000fe4000bf86270 */
[----:B------:R-:W-:-:S04]  /*0d00*/  UIADD3 UR9, UPT, UPT, UR4, 0x8, URZ ;  /* 0x0000000804097890 */ /* 0x000fc8000fffe0ff */
[----:B------:R-:W-:Y:S01]  /*0d10*/  UISETP.GE.AND UP6, UPT, UR9, UR5, UPT ;  /* 0x000000050900728c */ /* 0x000fe2000bfc6270 */
[----:B------:R-:W4:Y:S08]  /*0d20*/  @!UP1 S2UR UR12, SR_CgaCtaId ;  /* 0x00000000000c99c3 */ /* 0x000f300000008800 */
[----:B------:R-:W0:Y:S01]  /*0d30*/  @!UP2 S2UR UR14, SR_CgaCtaId ;  /* 0x00000000000ea9c3 */ /* 0x000e220000008800 */
[----:B-1----:R-:W-:-:S07]  /*0d40*/  @!P1 FFMA R13, R2, R3, R13 ;  /* 0x00000003020d9223 */ /* 0x002fce000000000d */
[----:B------:R-:W1:Y:S01]  /*0d50*/  @!UP3 S2UR UR15, SR_CgaCtaId ;  /* 0x00000000000fb9c3 */ /* 0x000e620000008800 */
[----:B--2---:R-:W-:Y:S01]  /*0d60*/  @!P0 FFMA R13, R18, R5, R13 ;  /* 0x00000005120d8223 */ /* 0x004fe2000000000d */
[----:B------:R-:W-:-:S06]  /*0d70*/  PLOP3.LUT P0, PT, PT, PT, UP0, 0x80, 0x8 ;  /* 0x000000000008781c */ /* 0x000fcc0003f0f008 */
[----:B------:R-:W2:Y:S01]  /*0d80*/  @!UP6 S2UR UR19, SR_CgaCtaId ;  /* 0x000000000013e9c3 */ /* 0x000ea20000008800 */
[----:B------:R-:W-:-:S07]  /*0d90*/  @!UP0 UMOV UR9, 0x400 ;  /* 0x0000040000098882 */ /* 0x000fce0000000000 */
[----:B------:R-:W2:Y:S01]  /*0da0*/  @!UP4 S2UR UR17, SR_CgaCtaId ;  /* 0x000000000011c9c3 */ /* 0x000ea20000008800 */
[----:B------:R-:W-:Y:S01]  /*0db0*/  PLOP3.LUT P1, PT, PT, PT, UP1, 0x80, 0x8 ;  /* 0x000000000008781c */ /* 0x000fe20003f2f018 */
[----:B---3--:R-:W-:Y:S01]  /*0dc0*/  @!UP0 ULEA UR9, UR10, UR9, 0x18 ;  /* 0x000000090a098291 */ /* 0x008fe2000f8ec0ff */
[----:B------:R-:W-:Y:S01]  /*0dd0*/  @!UP1 UMOV UR11, 0x400 ;  /* 0x00000400000b9882 */ /* 0x000fe20000000000 */
[----:B------:R-:W-:Y:S01]  /*0de0*/  PLOP3.LUT P2, PT, PT, PT, UP2, 0x80, 0x8 ;  /* 0x000000000008781c */ /* 0x000fe20003f4f028 */
[----:B----4-:R-:W-:Y:S01]  /*0df0*/  @!UP1 ULEA UR11, UR12, UR11, 0x18 ;  /* 0x0000000b0c0b9291 */ /* 0x010fe2000f8ec0ff */
[----:B------:R-:W-:Y:S01]  /*0e00*/  @!UP2 UMOV UR13, 0x400 ;  /* 0x00000400000da882 */ /* 0x000fe20000000000 */
[----:B------:R-:W-:Y:S01]  /*0e10*/  PLOP3.LUT P3, PT, PT, PT, UP3, 0x80, 0x8 ;  /* 0x000000000008781c */ /* 0x000fe20003f6f038 */
[----:B0-----:R-:W-:Y:S01]  /*0e20*/  @!UP2 ULEA UR13, UR14, UR13, 0x18 ;  /* 0x0000000d0e0da291 */ /* 0x001fe2000f8ec0ff */
[----:B------:R-:W-:Y:S01]  /*0e30*/  @!P0 LDS R2, [R16+0x8] ;  /* 0x0000080010028984 */ /* 0x000fe20000000800 */
[----:B------:R-:W-:Y:S01]  /*0e40*/  @!UP3 UMOV UR10, 0x400 ;  /* 0x00000400000ab882 */ /* 0x000fe20000000000 */
[----:B------:R-:W-:-:S02]  /*0e50*/  PLOP3.LUT P6, PT, PT, PT, UP6, 0x80, 0x8 ;  /* 0x000000000008781c */ /* 0x000fc40003fcf068 */
[----:B------:R-:W0:Y:S01]  /*0e60*/  @!P0 LDS R7, [UR9+0x8] ;  /* 0x00000809ff078984 */ /* 0x000e220008000800 */
[----:B------:R-:W-:Y:S01]  /*0e70*/  PLOP3.LUT P4, PT, PT, PT, UP4, 0x80, 0x8 ;  /* 0x000000000008781c */ /* 0x000fe20003f8f048 */
[----:B-1----:R-:W-:Y:S02]  /*0e80*/  @!UP3 ULEA UR10, UR15, UR10, 0x18 ;  /* 0x0000000a0f0ab291 */ /* 0x002fe4000f8ec0ff */
[----:B------:R-:W-:Y:S01]  /*0e90*/  @!P1 LDS R4, [R16+0xc] ;  /* 0x00000c0010049984 */ /* 0x000fe20000000800 */
[----:B------:R-:W-:Y:S01]  /*0ea0*/  @!UP6 UMOV UR9, 0x400 ;  /* 0x000004000009e882 */ /* 0x000fe20000000000 */
[----:B------:R-:W-:Y:S02]  /*0eb0*/  @!UP4 UMOV UR16, 0x400 ;  /* 0x000004000010c882 */ /* 0x000fe40000000000 */
[----:B------:R-:W1:Y:S01]  /*0ec0*/  @!P1 LDS R9, [UR11+0xc] ;  /* 0x00000c0bff099984 */ /* 0x000e620008000800 */
[----:B--2---:R-:W-:Y:S01]  /*0ed0*/  @!UP6 ULEA UR9, UR19, UR9, 0x18 ;  /* 0x000000091309e291 */ /* 0x004fe2000f8ec0ff */
[----:B------:R-:W-:Y:S01]  /*0ee0*/  PLOP3.LUT P5, PT, PT, PT, UP5, 0x80, 0x8 ;  /* 0x000000000008781c */ /* 0x000fe20003faf058 */
[----:B------:R-:W-:Y:S01]  /*0ef0*/  @!UP4 ULEA UR16, UR17, UR16, 0x18 ;  /* 0x000000101110c291 */ /* 0x000fe2000f8ec0ff */
[----:B------:R-:W-:Y:S01]  /*0f00*/  @!P2 LDS R6, [R16+0x10] ;  /* 0x000010001006a984 */ /* 0x000fe20000000800 */
[----:B------:R-:W-:-:S03]  /*0f10*/  @!UP5 UMOV UR12, 0x400 ;  /* 0x00000400000cd882 */ /* 0x000fc60000000000 */
[----:B------:R-:W2:Y:S01]  /*0f20*/  @!P2 LDS R3, [UR13+0x10] ;  /* 0x0000100dff03a984 */ /* 0x000ea20008000800 */
[----:B------:R-:W-:-:S03]  /*0f30*/  @!UP5 ULEA UR12, UR18, UR12, 0x18 ;  /* 0x0000000c120cd291 */ /* 0x000fc6000f8ec0ff */
[----:B------:R-:W-:Y:S04]  /*0f40*/  @!P3 LDS R8, [R16+0x14] ;  /* 0x000014001008b984 */ /* 0x000fe80000000800 */
[----:B------:R-:W3:Y:S04]  /*0f50*/  @!P3 LDS R11, [UR10+0x14] ;  /* 0x0000140aff0bb984 */ /* 0x000ee80008000800 */
[----:B------:R-:W-:Y:S01]  /*0f60*/  @!P6 LDS R5, [UR9+0x20] ;  /* 0x00002009ff05e984 */ /* 0x000fe20008000800 */
[----:B------:R-:W-:-:S03]  /*0f70*/  UIADD3 UR9, UPT, UPT, UR4, 0x9, URZ ;  /* 0x0000000904097890 */ /* 0x000fc6000fffe0ff */
[----:B------:R-:W-:Y:S04]  /*0f80*/  @!P4 LDS R10, [R16+0x18] ;  /* 0x00001800100ac984 */ /* 0x000fe80000000800 */
[----:B------:R-:W4:Y:S01]  /*0f90*/  @!P4 LDS R19, [UR16+0x18] ;  /* 0x00001810ff13c984 */ /* 0x000f220008000800 */
[----:B------:R-:W-:Y:S02]  /*0fa0*/  UISETP.GE.AND UP0, UPT, UR9, UR5, UPT ;  /* 0x000000050900728c */ /* 0x000fe4000bf06270 */
[----:B------:R-:W-:Y:S01]  /*0fb0*/  UIADD3 UR10, UPT, UPT, UR4, 0xa, URZ ;  /* 0x0000000a040a7890 */ /* 0x000fe2000fffe0ff */
[----:B------:R-:W-:Y:S01]  /*0fc0*/  @!P5 LDS R18, [R16+0x1c] ;  /* 0x00001c001012d984 */ /* 0x000fe20000000800 */
[----:B------:R-:W-:-:S03]  /*0fd0*/  UIADD3 UR9, UPT, UPT, UR4, 0xb, URZ ;  /* 0x0000000b04097890 */ /* 0x000fc6000fffe0ff */
[----:B------:R-:W4:Y:S01]  /*0fe0*/  @!P5 LDS R21, [UR12+0x1c] ;  /* 0x00001c0cff15d984 */ /* 0x000f220008000800 */
[----:B------:R-:W-:Y:S02]  /*0ff0*/  UISETP.GE.AND UP1, UPT, UR10, UR5, UPT ;  /* 0x000000050a00728c */ /* 0x000fe4000bf26270 */
[----:B------:R-:W-:Y:S01]  /*1000*/  UIADD3 UR11, UPT, UPT, UR4, 0xd, URZ ;  /* 0x0000000d040b7890 */ /* 0x000fe2000fffe0ff */
[----:B------:R-:W4:Y:S01]  /*1010*/  @!P6 LDS R20, [R16+0x20] ;  /* 0x000020001014e984 */ /* 0x000f220000000800 */
[----:B------:R-:W-:Y:S02]  /*1020*/  UIADD3 UR10, UPT, UPT, UR4, 0xc, URZ ;  /* 0x0000000c040a7890 */ /* 0x000fe4000fffe0ff */
[----:B------:R-:W-:Y:S01]  /*1030*/  UISETP.GE.AND UP2, UPT, UR9, UR5, UPT ;  /* 0x000000050900728c */ /* 0x000fe2000bf46270 */
[----:B------:R-:W3:Y:S01]  /*1040*/  @!UP0 S2UR UR9, SR_CgaCtaId ;  /* 0x00000000000989c3 */ /* 0x000ee20000008800 */
[----:B------:R-:W-:Y:S02]  /*1050*/  UISETP.GE.AND UP3, UPT, UR10, UR5, UPT ;  /* 0x000000050a00728c */ /* 0x000fe4000bf66270 */
[----:B------:R-:W-:-:S02]  /*1060*/  UISETP.GE.AND UP4, UPT, UR11, UR5, UPT ;  /* 0x000000050b00728c */ /* 0x000fc4000bf86270 */
[----:B------:R-:W-:-:S03]  /*1070*/  UIADD3 UR10, UPT, UPT, UR4, 0xe, URZ ;  /* 0x0000000e040a7890 */ /* 0x000fc6000fffe0ff */
[----:B------:R-:W4:Y:S01]  /*1080*/  @!UP1 S2UR UR11, SR_CgaCtaId ;  /* 0x00000000000b99c3 */ /* 0x000f220000008800 */
[----:B0-----:R-:W-:Y:S01]  /*1090*/  @!P0 FFMA R13, R2, R7, R13 ;  /* 0x00000007020d8223 */ /* 0x001fe2000000000d */
[----:B------:R-:W-:Y:S02]  /*10a0*/  UIADD3 UR4, UPT, UPT, UR4, 0xf, URZ ;  /* 0x0000000f04047890 */ /* 0x000fe4000fffe0ff */
[----:B------:R-:W-:-:S04]  /*10b0*/  UISETP.GE.AND UP5, UPT, UR10, UR5, UPT ;  /* 0x000000050a00728c */ /* 0x000fc8000bfa6270 */
[----:B------:R-:W0:Y:S01]  /*10c0*/  @!UP2 S2UR UR13, SR_CgaCtaId ;  /* 0x00000000000da9c3 */ /* 0x000e220000008800 */
[----:B-1----:R-:W-:Y:S01]  /*10d0*/  @!P1 FFMA R13, R4, R9, R13 ;  /* 0x00000009040d9223 */ /* 0x002fe2000000000d */
[----:B------:R-:W-:-:S06]  /*10e0*/  UISETP.GE.AND UP6, UPT, UR4, UR5, UPT ;  /* 0x000000050400728c */ /* 0x000fcc000bfc6270 */
[----:B------:R-:W1:Y:S01]  /*10f0*/  @!UP3 S2UR UR15, SR_CgaCtaId ;  /* 0x00000000000fb9c3 */ /* 0x000e620000008800 */
[----:B--2---:R-:W-:Y:S01]  /*1100*/  @!P2 FFMA R13, R6, R3, R13 ;  /* 0x00000003060da223 */ /* 0x004fe2000000000d */
[----:B------:R-:W-:-:S06]  /*1110*/  PLOP3.LUT P0, PT, PT, PT, UP0, 0x80, 0x8 ;  /* 0x000000000008781c */ /* 0x000fcc0003f0f008 */
[----:B------:R-:W2:Y:S01]  /*1120*/  @!UP4 S2UR UR16, SR_CgaCtaId ;  /* 0x000000000010c9c3 */ /* 0x000ea20000008800 */
[----:B---3--:R-:W-:Y:S01]  /*1130*/  @!P3 FFMA R13, R8, R11, R13 ;  /* 0x0000000b080db223 */ /* 0x008fe2000000000d */
[----:B------:R-:W-:Y:S01]  /*1140*/  @!UP0 UMOV UR4, 0x400 ;  /* 0x0000040000048882 */ /* 0x000fe20000000000 */
[----:B------:R-:W-:Y:S01]  /*1150*/  PLOP3.LUT P1, PT, PT, PT, UP1, 0x80, 0x8 ;  /* 0x000000000008781c */ /* 0x000fe20003f2f018 */
[----:B------:R-:W-:-:S04]  /*1160*/  @!UP0 ULEA UR4, UR9, UR4, 0x18 ;  /* 0x0000000409048291 */ /* 0x000fc8000f8ec0ff */
[----:B------:R-:W3:Y:S01]  /*1170*/  @!UP5 S2UR UR18, SR_CgaCtaId ;  /* 0x000000000012d9c3 */ /* 0x000ee20000008800 */
[----:B----4-:R-:W-:Y:S01]  /*1180*/  @!P4 FFMA R13, R10, R19, R13 ;  /* 0x000000130a0dc223 */ /* 0x010fe2000000000d */
[----:B------:R-:W-:Y:S01]  /*1190*/  @!UP1 UMOV UR10, 0x400 ;  /* 0x00000400000a9882 */ /* 0x000fe20000000000 */
[----:B------:R-:W-:Y:S01]  /*11a0*/  PLOP3.LUT P2, PT, PT, PT, UP2, 0x80, 0x8 ;  /* 0x000000000008781c */ /* 0x000fe20003f4f028 */
[----:B------:R-:W-:-:S04]  /*11b0*/  @!UP1 ULEA UR10, UR11, UR10, 0x18 ;  /* 0x0000000a0b0a9291 */ /* 0x000fc8000f8ec0ff */
[----:B------:R-:W4:Y:S01]  /*11c0*/  @!UP6 S2UR UR19, SR_CgaCtaId ;  /* 0x000000000013e9c3 */ /* 0x000f220000008800 */
[----:B------:R-:W-:Y:S01]  /*11d0*/  @!P5 FFMA R13, R18, R21, R13 ;  /* 0x00000015120dd223 */ /* 0x000fe2000000000d */
[----:B------:R-:W-:Y:S01]  /*11e0*/  @!UP2 UMOV UR12, 0x400 ;  /* 0x00000400000ca882 */ /* 0x000fe20000000000 */
[----:B------:R-:W-:Y:S01]  /*11f0*/  PLOP3.LUT P3, PT, PT, PT, UP3, 0x80, 0x8 ;  /* 0x000000000008781c */ /* 0x000fe20003f6f038 */
[----:B0-----:R-:W-:Y:S01]  /*1200*/  @!UP2 ULEA UR12, UR13, UR12, 0x18 ;  /* 0x0000000c0d0ca291 */ /* 0x001fe2000f8ec0ff */
[----:B------:R-:W-:Y:S01]  /*1210*/  @!P6 FFMA R13, R20, R5, R13 ;  /* 0x00000005140de223 */ /* 0x000fe2000000000d */
[----:B------:R-:W-:Y:S01]  /*1220*/  @!P0 LDS R2, [R16+0x24] ;  /* 0x0000240010028984 */ /* 0x000fe20000000800 */
[----:B------:R-:W-:-:S03]  /*1230*/  @!UP3 UMOV UR14, 0x400 ;  /* 0x00000400000eb882 */ /* 0x000fc60000000000 */
[----:B------:R-:W0:Y:S01]  /*1240*/  @!P0 LDS R5, [UR4+0x24] ;  /* 0x00002404ff058984 */ /* 0x000e220008000800 */
[----:B------:R-:W-:Y:S01]  /*1250*/  PLOP3.LUT P4, PT, PT, PT, UP4, 0x80, 0x8 ;  /* 0x000000000008781c */ /* 0x000fe20003f8f048 */
[----:B-1----:R-:W-:Y:S02]  /*1260*/  @!UP3 ULEA UR14, UR15, UR14, 0x18 ;  /* 0x0000000e0f0eb291 */ /* 0x002fe4000f8ec0ff */
[----:B------:R-:W-:Y:S01]  /*1270*/  @!P1 LDS R4, [R16+0x28] ;  /* 0x0000280010049984 */ /* 0x000fe20000000800 */
[----:B------:R-:W-:-:S03]  /*1280*/  @!UP4 UMOV UR9, 0x400 ;  /* 0x000004000009c882 */ /* 0x000fc60000000000 */
[----:B------:R-:W1:Y:S01]  /*1290*/  @!P1 LDS R7, [UR10+0x28] ;  /* 0x0000280aff079984 */ /* 0x000e620008000800 */
[----:B------:R-:W-:Y:S01]  /*12a0*/  PLOP3.LUT P5, PT, PT, PT, UP5, 0x80, 0x8 ;  /* 0x000000000008781c */ /* 0x000fe20003faf058 */
[----:B--2---:R-:W-:Y:S02]  /*12b0*/  @!UP4 ULEA UR9, UR16, UR9, 0x18 ;  /* 0x000000091009c291 */ /* 0x004fe4000f8ec0ff */
[----:B------:R-:W-:Y:S01]  /*12c0*/  @!P2 LDS R6, [R16+0x2c] ;  /* 0x00002c001006a984 */ /* 0x000fe20000000800 */
[----:B------:R-:W-:-:S03]  /*12d0*/  @!UP5 UMOV UR17, 0x400 ;  /* 0x000004000011d882 */ /* 0x000fc60000000000 */
[----:B------:R-:W2:Y:S01]  /*12e0*/  @!P2 LDS R9, [UR12+0x2c] ;  /* 0x00002c0cff09a984 */ /* 0x000ea20008000800 */
[----:B------:R-:W-:Y:S01]  /*12f0*/  PLOP3.LUT P6, PT, PT, PT, UP6, 0x80, 0x8 ;  /* 0x000000000008781c */ /* 0x000fe20003fcf068 */
[----:B---3--:R-:W-:Y:S02]  /*1300*/  @!UP5 ULEA UR17, UR18, UR17, 0x18 ;  /* 0x000000111211d291 */ /* 0x008fe4000f8ec0ff */
[----:B------:R-:W-:Y:S01]  /*1310*/  @!P3 LDS R8, [R16+0x30] ;  /* 0x000030001008b984 */ /* 0x000fe20000000800 */
[----:B------:R-:W-:-:S03]  /*1320*/  @!UP6 UMOV UR11, 0x400 ;  /* 0x00000400000be882 */ /* 0x000fc60000000000 */
[----:B------:R-:W3:Y:S01]  /*1330*/  @!P3 LDS R3, [UR14+0x30] ;  /* 0x0000300eff03b984 */ /* 0x000ee20008000800 */
[----:B----4-:R-:W-:-:S03]  /*1340*/  @!UP6 ULEA UR11, UR19, UR11, 0x18 ;  /* 0x0000000b130be291 */ /* 0x010fc6000f8ec0ff */
[----:B------:R-:W-:Y:S04]  /*1350*/  @!P4 LDS R10, [R16+0x34] ;  /* 0x00003400100ac984 */ /* 0x000fe80000000800 */
[----:B------:R-:W4:Y:S04]  /*1360*/  @!P4 LDS R11, [UR9+0x34] ;  /* 0x00003409ff0bc984 */ /* 0x000f280008000800 */
[----:B------:R-:W-:Y:S04]  /*1370*/  @!P5 LDS R18, [R16+0x38] ;  /* 0x000038001012d984 */ /* 0x000fe80000000800 */
[----:B------:R-:W4:Y:S04]  /*1380*/  @!P5 LDS R19, [UR17+0x38] ;  /* 0x00003811ff13d984 */ /* 0x000f280008000800 */
[----:B------:R-:W-:Y:S04]  /*1390*/  @!P6 LDS R20, [R16+0x3c] ;  /* 0x00003c001014e984 */ /* 0x000fe80000000800 */
[----:B------:R-:W4:Y:S01]  /*13a0*/  @!P6 LDS R21, [UR11+0x3c] ;  /* 0x00003c0bff15e984 */ /* 0x000f220008000800 */
[----:B0-----:R-:W-:-:S04]  /*13b0*/  @!P0 FFMA R13, R2, R5, R13 ;  /* 0x00000005020d8223 */ /* 0x001fc8000000000d */
[----:B-1----:R-:W-:-:S04]  /*13c0*/  @!P1 FFMA R13, R4, R7, R13 ;  /* 0x00000007040d9223 */ /* 0x002fc8000000000d */
[----:B--2---:R-:W-:Y:S01]  /*13d0*/  @!P2 FFMA R13, R6, R9, R13 ;  /* 0x00000009060da223 */ /* 0x004fe2000000000d */
[----:B------:R-:W-:-:S03]  /*13e0*/  UISETP.GE.AND UP0, UPT, UR8, UR5, UPT ;  /* 0x000000050800728c */ /* 0x000fc6000bf06270 */
[----:B---3--:R-:W-:-:S04]  /*13f0*/  @!P3 FFMA R13, R8, R3, R13 ;  /* 0x00000003080db223 */ /* 0x008fc8000000000d */
[----:B----4-:R-:W-:Y:S01]  /*1400*/  @!P4 FFMA R13, R10, R11, R13 ;  /* 0x0000000b0a0dc223 */ /* 0x010fe2000000000d */
[----:B------:R-:W-:-:S03]  /*1410*/  UMOV UR4, UR8 ;  /* 0x0000000800047c82 */ /* 0x000fc60008000000 */
[----:B------:R-:W-:-:S04]  /*1420*/  @!P5 FFMA R13, R18, R19, R13 ;  /* 0x00000013120dd223 */ /* 0x000fc8000000000d */
[----:B------:R-:W-:Y:S01]  /*1430*/  @!P6 FFMA R13, R20, R21, R13 ;  /* 0x00000015140de223 */ /* 0x000fe2000000000d */
[----:B------:R-:W-:Y:S06]  /*1440*/  BAR.SYNC.DEFER_BLOCKING 0x0 ;  /* 0x0000000000007b1d */ /* 0x000fec0000010000 */
[----:B------:R-:W-:Y:S05]  /*1450*/  BRA.U !UP0, `(.L_x_1) ;  /* 0xffffffed08a47547 */ /* 0x000fea000b83ffff */
.L_x_0:
[----:B------:R-:W-:-:S13]  /*1460*/  ISETP.GE.AND P0, PT, R14, UR5, PT ;  /* 0x000000050e007c0c */ /* 0x000fda000bf06270 */
[----:B------:R-:W-:Y:S05]  /*1470*/  @P0 EXIT ;  /* 0x000000000000094d */ /* 0x000fea0003800000 */
[----:B------:R-:W0:Y:S02]  /*1480*/  LDC.64 R2, c[0x0][0x390] ;  /* 0x0000e400ff027b82 */ /* 0x000e240000000a00 */
[----:B0-----:R-:W-:-:S05]  /*1490*/  IMAD.WIDE R14, R14, 0x4, R2 ;  /* 0x000000040e0e7825 */ /* 0x001fca00078e0202 */
[----:B------:R-:W-:Y:S01]  /*14a0*/  STG.E desc[UR20][R14.64], R13 ;  /* 0x0000000d0e007986 */ /* 0x000fe2000c101914 */
[----:B------:R-:W-:Y:S05]  /*14b0*/  EXIT ;  /* 0x000000000000794d */ /* 0x000fea0003800000 */
.L_x_2:
[----:B------:R-:W-:-:S00]  /*14c0*/  BRA `(.L_x_2) ;  /* 0xfffffffc00fc7947 */ /* 0x000fc0000383ffff */
[----:B------:R-:W-:-:S00]  /*14d0*/  NOP ;  /* 0x0000000000007918 */ /* 0x000fc00000000000 */
        /* <DEDUP_REMOVED lines=10> */
.L_x_13:


//--------------------- .text._Z29matrixVectorMultiplyCoalescedPKfS0_Pfi --------------------------
	.section	.text._Z29matrixVectorMultiplyCoalescedPKfS0_Pfi,"ax",@progbits
	.align	128
        .global         _Z29matrixVectorMultiplyCoalescedPKfS0_Pfi
        .type           _Z29matrixVectorMultiplyCoalescedPKfS0_Pfi,@function
        .size           _Z29matrixVectorMultiplyCoalescedPKfS0_Pfi,(.L_x_14 - _Z29matrixVectorMultiplyCoalescedPKfS0_Pfi)
        .other          _Z29matrixVectorMultiplyCoalescedPKfS0_Pfi,@"STO_CUDA_ENTRY STV_DEFAULT"
_Z29matrixVectorMultiplyCoalescedPKfS0_Pfi:
.text._Z29matrixVectorMultiplyCoalescedPKfS0_Pfi:
[----:B------:R-:W-:Y:S01]  /*0000*/  LDC R1, c[0x0][0x37c] ;  /* 0x0000df00ff017b82 */ /* 0x000fe20000000800 */
[----:B------:R-:W0:Y:S07]  /*0010*/  S2R R3, SR_TID.X ;  /* 0x0000000000037919 */ /* 0x000e2e0000002100 */
[----:B------:R-:W1:Y:S01]  /*0020*/  S2UR UR6, SR_CTAID.X ;  /* 0x00000000000679c3 */ /* 0x000e620000002500 */
[----:B------:R-:W2:Y:S01]  /*0030*/  LDCU UR5, c[0x0][0x398] ;  /* 0x00007300ff0577ac */ /* 0x000ea20008000800 */
[----:B------:R-:W-:Y:S01]  /*0040*/  IMAD.MOV.U32 R0, RZ, RZ, RZ ;  /* 0x000000ffff007224 */ /* 0x000fe200078e00ff */
[----:B------:R-:W1:Y:S01]  /*0050*/  LDCU UR4, c[0x0][0x360] ;  /* 0x00006c00ff0477ac */ /* 0x000e620008000800 */
[----:B------:R-:W3:Y:S01]  /*0060*/  LDCU.64 UR14, c[0x0][0x358] ;  /* 0x00006b00ff0e77ac */ /* 0x000ee20008000a00 */
[----:B--2---:R-:W-:-:S02]  /*0070*/  UISETP.GE.AND UP0, UPT, UR5, 0x1, UPT ;  /* 0x000000010500788c */ /* 0x004fc4000bf06270 */
[----:B-1----:R-:W-:-:S06]  /*0080*/  UIMAD UR6, UR6, UR4, URZ ;  /* 0x00000004060672a4 */ /* 0x002fcc000f8e02ff */
[----:B0-----:R-:W-:Y:S01]  /*0090*/  VIADD R2, R3, UR6 ;  /* 0x0000000603027c36 */ /* 0x001fe20008000000 */
[----:B---3--:R-:W-:Y:S06]  /*00a0*/  BRA.U !UP0, `(.L_x_3) ;  /* 0x0000001108e87547 */ /* 0x008fec000b800000 */
[----:B------:R-:W-:Y:S01]  /*00b0*/  UIMAD UR10, UR6, UR5, UR5 ;  /* 0x00000005060a72a4 */ /* 0x000fe2000f8e0205 */
[----:B------:R-:W0:Y:S01]  /*00c0*/  S2UR UR8, SR_CgaCtaId ;  /* 0x00000000000879c3 */ /* 0x000e220000008800 */
[----:B------:R-:W-:Y:S01]  /*00d0*/  UMOV UR4, 0x400 ;  /* 0x0000040000047882 */ /* 0x000fe20000000000 */
[----:B------:R-:W-:Y:S02]  /*00e0*/  UIADD3 UR23, UPT, UPT, UR6, 0xf, URZ ;  /* 0x0000000f06177890 */ /* 0x000fe4000fffe0ff */
[----:B------:R-:W-:Y:S01]  /*00f0*/  IMAD.U32 R26, RZ, RZ, UR6 ;  /* 0x00000006ff1a7e24 */ /* 0x000fe2000f8e00ff */
[----:B------:R-:W-:Y:S02]  /*0100*/  UIADD3 UR11, UPT, UPT, UR10, UR5, URZ ;  /* 0x000000050a0b7290 */ /* 0x000fe4000fffe0ff */
[C---:B------:R-:W-:Y:S01]  /*0110*/  VIADD R11, R3.reuse, UR10 ;  /* 0x0000000a030b7c36 */ /* 0x040fe20008000000 */
[----:B------:R-:W-:Y:S01]  /*0120*/  UIADD3 UR22, UPT, UPT, UR6, 0xe, URZ ;  /* 0x0000000e06167890 */ /* 0x000fe2000fffe0ff */
[----:B------:R-:W-:Y:S01]  /*0130*/  IMAD.MOV.U32 R0, RZ, RZ, RZ ;  /* 0x000000ffff007224 */ /* 0x000fe200078e00ff */
[----:B------:R-:W-:Y:S01]  /*0140*/  UIADD3 UR12, UPT, UPT, UR11, UR5, URZ ;  /* 0x000000050b0c7290 */ /* 0x000fe2000fffe0ff */
[----:B------:R-:W1:Y:S01]  /*0150*/  LDC.64 R6, c[0x0][0x388] ;  /* 0x0000e200ff067b82 */ /* 0x000e620000000a00 */
[----:B------:R-:W-:Y:S01]  /*0160*/  MOV R4, UR23 ;  /* 0x0000001700047c02 */ /* 0x000fe20008000f00 */
[--C-:B------:R-:W-:Y:S01]  /*0170*/  IMAD R26, R26, UR5, R3.reuse ;  /* 0x000000051a1a7c24 */ /* 0x100fe2000f8e0203 */
[----:B------:R-:W-:Y:S01]  /*0180*/  UIADD3 UR13, UPT, UPT, UR12, UR5, URZ ;  /* 0x000000050c0d7290 */ /* 0x000fe2000fffe0ff */
[----:B------:R-:W-:Y:S01]  /*0190*/  IMAD.U32 R8, RZ, RZ, UR22 ;  /* 0x00000016ff087e24 */ /* 0x000fe2000f8e00ff */
[----:B------:R-:W-:Y:S01]  /*01a0*/  IADD3 R13, PT, PT, R3, UR11, RZ ;  /* 0x0000000b030d7c10 */ /* 0x000fe2000fffe0ff */
[----:B------:R-:W-:Y:S01]  /*01b0*/  IMAD R4, R4, UR5, R3 ;  /* 0x0000000504047c24 */ /* 0x000fe2000f8e0203 */
[----:B------:R-:W-:-:S02]  /*01c0*/  UIADD3 UR16, UPT, UPT, UR13, UR5, URZ ;  /* 0x000000050d107290 */ /* 0x000fc4000fffe0ff */
[----:B------:R-:W-:Y:S01]  /*01d0*/  IMAD R8, R8, UR5, R3 ;  /* 0x0000000508087c24 */ /* 0x000fe2000f8e0203 */
[C---:B------:R-:W-:Y:S01]  /*01e0*/  IADD3 R23, PT, PT, R3.reuse, UR13, RZ ;  /* 0x0000000d03177c10 */ /* 0x040fe2000fffe0ff */
[C---:B------:R-:W-:Y:S01]  /*01f0*/  VIADD R15, R3.reuse, UR12 ;  /* 0x0000000c030f7c36 */ /* 0x040fe20008000000 */
[----:B------:R-:W-:Y:S02]  /*0200*/  UIADD3 UR17, UPT, UPT, UR16, UR5, URZ ;  /* 0x0000000510117290 */ /* 0x000fe4000fffe0ff */
[C---:B------:R-:W-:Y:S01]  /*0210*/  VIADD R27, R3.reuse, UR16 ;  /* 0x00000010031b7c36 */ /* 0x040fe20008000000 */
[----:B------:R-:W-:Y:S02]  /*0220*/  UIADD3 UR18, UPT, UPT, UR6, 0x9, URZ ;  /* 0x0000000906127890 */ /* 0x000fe4000fffe0ff */
[----:B------:R-:W-:Y:S02]  /*0230*/  UIADD3 UR24, UPT, UPT, UR17, UR5, URZ ;  /* 0x0000000511187290 */ /* 0x000fe4000fffe0ff */
[----:B------:R-:W-:Y:S01]  /*0240*/  VIADD R29, R3, UR17 ;  /* 0x00000011031d7c36 */ /* 0x000fe20008000000 */
[----:B0-----:R-:W-:-:S02]  /*0250*/  ULEA UR9, UR8, UR4, 0x18 ;  /* 0x0000000408097291 */ /* 0x001fc4000f8ec0ff */
[----:B------:R-:W-:Y:S02]  /*0260*/  UIADD3 UR4, UPT, UPT, UR4, 0x40, URZ ;  /* 0x0000004004047890 */ /* 0x000fe4000fffe0ff */
[----:B------:R-:W-:Y:S02]  /*0270*/  UIADD3 UR25, UPT, UPT, UR24, UR5, URZ ;  /* 0x0000000518197290 */ /* 0x000fe4000fffe0ff */
[C---:B------:R-:W-:Y:S01]  /*0280*/  IADD3 R31, PT, PT, R3.reuse, UR24, RZ ;  /* 0x00000018031f7c10 */ /* 0x040fe2000fffe0ff */
[----:B------:R-:W-:Y:S01]  /*0290*/  ULEA UR4, UR8, UR4, 0x18 ;  /* 0x0000000408047291 */ /* 0x000fe2000f8ec0ff */
[C---:B------:R-:W-:Y:S01]  /*02a0*/  LEA R10, R3.reuse, UR9, 0x2 ;  /* 0x00000009030a7c11 */ /* 0x040fe2000f8e10ff */
[----:B------:R-:W-:Y:S01]  /*02b0*/  UIADD3 UR8, UPT, UPT, UR25, UR5, URZ ;  /* 0x0000000519087290 */ /* 0x000fe2000fffe0ff */
[C---:B-1----:R-:W-:Y:S01]  /*02c0*/  IMAD.WIDE.U32 R6, R3.reuse, 0x4, R6 ;  /* 0x0000000403067825 */ /* 0x042fe200078e0006 */
[----:B------:R-:W-:Y:S02]  /*02d0*/  UIADD3 UR19, UPT, UPT, UR6, 0xb, URZ ;  /* 0x0000000b06137890 */ /* 0x000fe4000fffe0ff */
[----:B------:R-:W-:Y:S01]  /*02e0*/  UIADD3 UR10, UPT, UPT, UR8, UR5, URZ ;  /* 0x00000005080a7290 */ /* 0x000fe2000fffe0ff */
[C---:B------:R-:W-:Y:S01]  /*02f0*/  LEA R12, R3.reuse, UR4, 0x2 ;  /* 0x00000004030c7c11 */ /* 0x040fe2000f8e10ff */
[C---:B------:R-:W-:Y:S01]  /*0300*/  VIADD R35, R3.reuse, UR25 ;  /* 0x0000001903237c36 */ /* 0x040fe20008000000 */
[----:B------:R-:W-:Y:S01]  /*0310*/  MOV R33, R7 ;  /* 0x0000000700217202 */ /* 0x000fe20000000f00 */
[----:B------:R-:W-:Y:S01]  /*0320*/  UIADD3 UR4, UPT, UPT, UR10, UR5, URZ ;  /* 0x000000050a047290 */ /* 0x000fe2000fffe0ff */
[C---:B------:R-:W-:Y:S01]  /*0330*/  VIADD R37, R3.reuse, UR8 ;  /* 0x0000000803257c36 */ /* 0x040fe20008000000 */
[----:B------:R-:W-:Y:S01]  /*0340*/  UIADD3 UR20, UPT, UPT, UR6, 0xc, URZ ;  /* 0x0000000c06147890 */ /* 0x000fe2000fffe0ff */
[C---:B------:R-:W-:Y:S01]  /*0350*/  IMAD R14, R3.reuse, 0x40, R12 ;  /* 0x00000040030e7824 */ /* 0x040fe200078e020c */
[----:B------:R-:W-:Y:S01]  /*0360*/  UIADD3 UR9, UPT, UPT, UR4, UR5, URZ ;  /* 0x0000000504097290 */ /* 0x000fe2000fffe0ff */
[C---:B------:R-:W-:Y:S01]  /*0370*/  VIADD R5, R3.reuse, UR10 ;  /* 0x0000000a03057c36 */ /* 0x040fe20008000000 */
[----:B------:R-:W-:Y:S01]  /*0380*/  UIADD3 UR21, UPT, UPT, UR6, 0xd, URZ ;  /* 0x0000000d06157890 */ /* 0x000fe2000fffe0ff */
[----:B------:R-:W-:Y:S01]  /*0390*/  VIADD R22, R3, UR4 ;  /* 0x0000000403167c36 */ /* 0x000fe20008000000 */
[----:B------:R-:W0:Y:S02]  /*03a0*/  LDCU UR7, c[0x0][0x398] ;  /* 0x00007300ff0777ac */ /* 0x000e240008000800 */
[----:B------:R-:W-:-:S02]  /*03b0*/  MOV R16, UR9 ;  /* 0x0000000900107c02 */ /* 0x000fc40008000f00 */
[C---:B------:R-:W-:Y:S01]  /*03c0*/  IADD3 R7, PT, PT, R3.reuse, UR9, RZ ;  /* 0x0000000903077c10 */ /* 0x040fe2000fffe0ff */
[----:B------:R-:W-:Y:S01]  /*03d0*/  UMOV UR4, URZ ;  /* 0x000000ff00047c82 */ /* 0x000fe20008000000 */
[----:B------:R-:W-:-:S07]  /*03e0*/  IADD3 R9, PT, PT, R3, UR5, R16 ;  /* 0x0000000503097c10 */ /* 0x000fce000fffe010 */
.L_x_4:
[----:B------:R-:W1:Y:S01]  /*03f0*/  LDC.64 R16, c[0x0][0x380] ;  /* 0x0000e000ff107b82 */ /* 0x000e620000000a00 */
[----:B------:R-:W-:Y:S01]  /*0400*/  IMAD.U32 R18, RZ, RZ, UR6 ;  /* 0x00000006ff127e24 */ /* 0x000fe2000f8e00ff */
[----:B0-----:R-:W-:Y:S01]  /*0410*/  UMOV UR5, UR7 ;  /* 0x0000000700057c82 */ /* 0x001fe20008000000 */
[C---:B------:R-:W-:Y:S02]  /*0420*/  VIMNMX R19, PT, PT, R3.reuse, UR6, !PT ;  /* 0x0000000603137c48 */ /* 0x040fe4000ffe0100 */
[----:B------:R-:W-:Y:S02]  /*0430*/  ISETP.GE.AND P5, PT, R3, UR5, PT ;  /* 0x0000000503007c0c */ /* 0x000fe4000bfa6270 */
[----:B------:R-:W-:Y:S02]  /*0440*/  VIADDMNMX R18, R18, 0x1, R3, !PT ;  /* 0x0000000112127846 */ /* 0x000fe40007800103 */
[----:B------:R-:W-:Y:S02]  /*0450*/  ISETP.GE.AND P2, PT, R19, UR5, PT ;  /* 0x0000000513007c0c */ /* 0x000fe4000bf46270 */
[----:B------:R-:W-:-:S07]  /*0460*/  ISETP.GE.AND P1, PT, R18, UR5, PT ;  /* 0x0000000512007c0c */ /* 0x000fce000bf26270 */
[----:B------:R-:W-:-:S05]  /*0470*/  @!P5 IMAD.MOV.U32 R32, RZ, RZ, R6 ;  /* 0x000000ffff20d224 */ /* 0x000fca00078e0006 */
[----:B------:R-:W2:Y:S01]  /*0480*/  @!P5 LDG.E R28, desc[UR14][R32.64] ;  /* 0x0000000e201cd981 */ /* 0x000ea2000c1e1900 */
[----:B-1----:R-:W-:-:S04]  /*0490*/  IMAD.WIDE R18, R26, 0x4, R16 ;  /* 0x000000041a127825 */ /* 0x002fc800078e0210 */
[----:B------:R-:W-:Y:S01]  /*04a0*/  @!P1 IMAD.WIDE R20, R11, 0x4, R16 ;  /* 0x000000040b149825 */ /* 0x000fe200078e0210 */
[----:B------:R-:W3:Y:S04]  /*04b0*/  @!P2 LDG.E R34, desc[UR14][R18.64] ;  /* 0x0000000e1222a981 */ /* 0x000ee8000c1e1900 */
[----:B------:R0:W4:Y:S01]  /*04c0*/  @!P1 LDG.E R36, desc[UR14][R20.64] ;  /* 0x0000000e14249981 */ /* 0x000122000c1e1900 */
[----:B------:R-:W-:Y:S01]  /*04d0*/  MOV R24, UR6 ;  /* 0x0000000600187c02 */ /* 0x000fe20008000f00 */
[----:B------:R-:W-:-:S03]  /*04e0*/  IMAD.U32 R30, RZ, RZ, UR6 ;  /* 0x00000006ff1e7e24 */ /* 0x000fc6000f8e00ff */
[----:B------:R-:W-:Y:S01]  /*04f0*/  VIADDMNMX R24, R24, 0x2, R3, !PT ;  /* 0x0000000218187846 */ /* 0x000fe20007800103 */
[----:B------:R-:W-:-:S03]  /*0500*/  IMAD.U32 R25, RZ, RZ, UR6 ;  /* 0x00000006ff197e24 */ /* 0x000fc6000f8e00ff */
[----:B------:R-:W-:Y:S02]  /*0510*/  ISETP.GE.AND P4, PT, R24, UR5, PT ;  /* 0x0000000518007c0c */ /* 0x000fe4000bf86270 */
[--C-:B------:R-:W-:Y:S01]  /*0520*/  VIADDMNMX R24, R30, 0x3, R3.reuse, !PT ;  /* 0x000000031e187846 */ /* 0x100fe20007800103 */
[----:B0-----:R-:W-:Y:S01]  /*0530*/  IMAD.U32 R20, RZ, RZ, UR6 ;  /* 0x00000006ff147e24 */ /* 0x001fe2000f8e00ff */
[--C-:B------:R-:W-:Y:S02]  /*0540*/  VIADDMNMX R25, R25, 0x4, R3.reuse, !PT ;  /* 0x0000000419197846 */ /* 0x100fe40007800103 */
[----:B------:R-:W-:Y:S02]  /*0550*/  ISETP.GE.AND P0, PT, R24, UR5, PT ;  /* 0x0000000518007c0c */ /* 0x000fe4000bf06270 */
[----:B------:R-:W-:Y:S01]  /*0560*/  MOV R24, UR6 ;  /* 0x0000000600187c02 */ /* 0x000fe20008000f00 */
[----:B------:R-:W-:Y:S01]  /*0570*/  UIADD3 UR8, UPT, UPT, UR6, 0x7, URZ ;  /* 0x0000000706087890 */ /* 0x000fe2000fffe0ff */
[----:B------:R-:W-:Y:S01]  /*0580*/  ISETP.GE.AND P3, PT, R25, UR5, PT ;  /* 0x0000000519007c0c */ /* 0x000fe2000bf66270 */
[----:B------:R-:W-:Y:S01]  /*0590*/  UIADD3 UR9, UPT, UPT, UR6, 0x8, URZ ;  /* 0x0000000806097890 */ /* 0x000fe2000fffe0ff */
[----:B------:R-:W-:-:S02]  /*05a0*/  VIADDMNMX R19, R20, 0x6, R3, !PT ;  /* 0x0000000614137846 */ /* 0x000fc40007800103 */
[----:B------:R-:W-:-:S04]  /*05b0*/  VIADDMNMX R18, R24, 0x5, R3, !PT ;  /* 0x0000000518127846 */ /* 0x000fc80007800103 */
[----:B------:R-:W-:Y:S02]  /*05c0*/  ISETP.GE.AND P6, PT, R18, UR5, PT ;  /* 0x0000000512007c0c */ /* 0x000fe4000bfc6270 */
[----:B------:R-:W-:-:S03]  /*05d0*/  VIMNMX R18, PT, PT, R3, UR8, !PT ;  /* 0x0000000803127c48 */ /* 0x000fc6000ffe0100 */
[----:B------:R-:W-:-:S04]  /*05e0*/  @!P3 IMAD.WIDE R20, R23, 0x4, R16 ;  /* 0x000000041714b825 */ /* 0x000fc800078e0210 */
[--C-:B------:R-:W-:Y:S01]  /*05f0*/  @!P0 IMAD.WIDE R24, R15, 0x4, R16.reuse ;  /* 0x000000040f188825 */ /* 0x100fe200078e0210 */
[----:B------:R0:W5:Y:S04]  /*0600*/  @!P3 LDG.E R32, desc[UR14][R20.64] ;  /* 0x0000000e1420b981 */ /* 0x000168000c1e1900 */
[----:B------:R1:W5:Y:S01]  /*0610*/  @!P0 LDG.E R30, desc[UR14][R24.64] ;  /* 0x0000000e181e8981 */ /* 0x000362000c1e1900 */
[----:B0-----:R-:W-:-:S03]  /*0620*/  @!P6 IMAD.WIDE R20, R27, 0x4, R16 ;  /* 0x000000041b14e825 */ /* 0x001fc600078e0210 */
[----:B--2---:R-:W-:Y:S01]  /*0630*/  @!P5 STS [R10], R28 ;  /* 0x0000001c0a00d388 */ /* 0x004fe20000000800 */
[----:B------:R-:W-:Y:S02]  /*0640*/  ISETP.GE.AND P5, PT, R19, UR5, PT ;  /* 0x0000000513007c0c */ /* 0x000fe4000bfa6270 */
[----:B------:R-:W-:Y:S01]  /*0650*/  VIMNMX R19, PT, PT, R3, UR9, !PT ;  /* 0x0000000903137c48 */ /* 0x000fe2000ffe0100 */
[----:B---3--:R0:W-:Y:S01]  /*0660*/  @!P2 STS [R12], R34 ;  /* 0x000000220c00a388 */ /* 0x0081e20000000800 */
[----:B------:R-:W-:-:S03]  /*0670*/  ISETP.GE.AND P2, PT, R18, UR5, PT ;  /* 0x0000000512007c0c */ /* 0x000fc6000bf46270 */
[----:B----4-:R2:W-:Y:S01]  /*0680*/  @!P1 STS [R12+0x44], R36 ;  /* 0x000044240c009388 */ /* 0x0105e20000000800 */
[----:B------:R-:W-:Y:S01]  /*0690*/  ISETP.GE.AND P1, PT, R19, UR5, PT ;  /* 0x0000000513007c0c */ /* 0x000fe2000bf26270 */
[--C-:B------:R-:W-:Y:S02]  /*06a0*/  @!P4 IMAD.WIDE R18, R13, 0x4, R16.reuse ;  /* 0x000000040d12c825 */ /* 0x100fe400078e0210 */
[----:B0-----:R-:W3:Y:S04]  /*06b0*/  @!P6 LDG.E R34, desc[UR14][R20.64] ;  /* 0x0000000e1422e981 */ /* 0x001ee8000c1e1900 */
[----:B------:R0:W4:Y:S06]  /*06c0*/  @!P4 LDG.E R28, desc[UR14][R18.64] ;  /* 0x0000000e121cc981 */ /* 0x00012c000c1e1900 */
[----:B-1----:R-:W-:-:S04]  /*06d0*/  @!P1 IMAD.WIDE R24, R35, 0x4, R16 ;  /* 0x0000000423189825 */ /* 0x002fc800078e0210 */
[--C-:B0-----:R-:W-:Y:S02]  /*06e0*/  @!P5 IMAD.WIDE R18, R29, 0x4, R16.reuse ;  /* 0x000000041d12d825 */ /* 0x101fe400078e0210 */
[----:B------:R-:W4:Y:S04]  /*06f0*/  @!P1 LDG.E R25, desc[UR14][R24.64] ;  /* 0x0000000e18199981 */ /* 0x000f28000c1e1900 */
[----:B--2---:R0:W2:Y:S02]  /*0700*/  @!P5 LDG.E R36, desc[UR14][R18.64] ;  /* 0x0000000e1224d981 */ /* 0x0040a4000c1e1900 */
[----:B0-----:R-:W-:-:S05]  /*0710*/  @!P2 IMAD.WIDE R18, R31, 0x4, R16 ;  /* 0x000000041f12a825 */ /* 0x001fca00078e0210 */
[----:B------:R0:W2:Y:S01]  /*0720*/  @!P2 LDG.E R21, desc[UR14][R18.64] ;  /* 0x0000000e1215a981 */ /* 0x0000a2000c1e1900 */
[----:B------:R-:W-:Y:S01]  /*0730*/  IMAD.U32 R24, RZ, RZ, UR6 ;  /* 0x00000006ff187e24 */ /* 0x000fe2000f8e00ff */
[C---:B------:R-:W-:Y:S02]  /*0740*/  VIMNMX R20, PT, PT, R3.reuse, UR18, !PT ;  /* 0x0000001203147c48 */ /* 0x040fe4000ffe0100 */
[----:B-----5:R-:W-:Y:S02]  /*0750*/  @!P3 STS [R12+0x110], R32 ;  /* 0x000110200c00b388 */ /* 0x020fe40000000800 */
[----:B------:R-:W-:Y:S02]  /*0760*/  VIADDMNMX R24, R24, 0xa, R3, !PT ;  /* 0x0000000a18187846 */ /* 0x000fe40007800103 */
[C---:B0-----:R-:W-:Y:S02]  /*0770*/  VIMNMX R18, PT, PT, R3.reuse, UR19, !PT ;  /* 0x0000001303127c48 */ /* 0x041fe4000ffe0100 */
[----:B------:R-:W-:-:S02]  /*0780*/  VIMNMX R19, PT, PT, R3, UR20, !PT ;  /* 0x0000001403137c48 */ /* 0x000fc4000ffe0100 */
[----:B------:R-:W-:Y:S01]  /*0790*/  ISETP.GE.AND P3, PT, R18, UR5, PT ;  /* 0x0000000512007c0c */ /* 0x000fe2000bf66270 */
[----:B------:R-:W-:Y:S01]  /*07a0*/  @!P0 STS [R12+0xcc], R30 ;  /* 0x0000cc1e0c008388 */ /* 0x000fe20000000800 */
[----:B------:R-:W-:Y:S02]  /*07b0*/  VIMNMX R18, PT, PT, R3, UR21, !PT ;  /* 0x0000001503127c48 */ /* 0x000fe4000ffe0100 */
[----:B------:R-:W-:Y:S01]  /*07c0*/  ISETP.GE.AND P0, PT, R20, UR5, PT ;  /* 0x0000000514007c0c */ /* 0x000fe2000bf06270 */
[----:B---3--:R-:W-:Y:S01]  /*07d0*/  @!P6 STS [R12+0x154], R34 ;  /* 0x000154220c00e388 */ /* 0x008fe20000000800 */
[----:B------:R-:W-:-:S03]  /*07e0*/  ISETP.GE.AND P6, PT, R19, UR5, PT ;  /* 0x0000000513007c0c */ /* 0x000fc6000bfc6270 */
[----:B----4-:R-:W-:Y:S01]  /*07f0*/  @!P4 STS [R12+0x88], R28 ;  /* 0x0000881c0c00c388 */ /* 0x010fe20000000800 */
[----:B------:R-:W-:Y:S02]  /*0800*/  ISETP.GE.AND P4, PT, R24, UR5, PT ;  /* 0x0000000518007c0c */ /* 0x000fe4000bf86270 */
[C---:B------:R-:W-:Y:S01]  /*0810*/  VIMNMX R19, PT, PT, R3.reuse, UR22, !PT ;  /* 0x0000001603137c48 */ /* 0x040fe2000ffe0100 */
[----:B--2---:R-:W-:Y:S01]  /*0820*/  @!P5 STS [R12+0x198], R36 ;  /* 0x000198240c00d388 */ /* 0x004fe20000000800 */
[----:B------:R-:W-:Y:S02]  /*0830*/  ISETP.GE.AND P5, PT, R18, UR5, PT ;  /* 0x0000000512007c0c */ /* 0x000fe4000bfa6270 */
[----:B------:R-:W-:Y:S01]  /*0840*/  VIMNMX R18, PT, PT, R3, UR23, !PT ;  /* 0x0000001703127c48 */ /* 0x000fe2000ffe0100 */
[----:B------:R0:W-:Y:S03]  /*0850*/  @!P1 STS [R12+0x220], R25 ;  /* 0x000220190c009388 */ /* 0x0001e60000000800 */
[----:B------:R-:W-:Y:S01]  /*0860*/  ISETP.GE.AND P1, PT, R18, UR5, PT ;  /* 0x0000000512007c0c */ /* 0x000fe2000bf26270 */
[----:B------:R1:W-:Y:S01]  /*0870*/  @!P2 STS [R12+0x1dc], R21 ;  /* 0x0001dc150c00a388 */ /* 0x0003e20000000800 */
[----:B------:R-:W-:Y:S01]  /*0880*/  ISETP.GE.AND P2, PT, R19, UR5, PT ;  /* 0x0000000513007c0c */ /* 0x000fe2000bf46270 */
[----:B0-----:R-:W-:-:S04]  /*0890*/  @!P0 IMAD.WIDE R24, R37, 0x4, R16 ;  /* 0x0000000425188825 */ /* 0x001fc800078e0210 */
[--C-:B------:R-:W-:Y:S01]  /*08a0*/  @!P4 IMAD.WIDE R18, R5, 0x4, R16.reuse ;  /* 0x000000040512c825 */ /* 0x100fe200078e0210 */
[----:B------:R0:W2:Y:S03]  /*08b0*/  @!P0 LDG.E R28, desc[UR14][R24.64] ;  /* 0x0000000e181c8981 */ /* 0x0000a6000c1e1900 */
[--C-:B-1----:R-:W-:Y:S01]  /*08c0*/  @!P3 IMAD.WIDE R20, R22, 0x4, R16.reuse ;  /* 0x000000041614b825 */ /* 0x102fe200078e0210 */
[----:B------:R1:W3:Y:S04]  /*08d0*/  @!P4 LDG.E R32, desc[UR14][R18.64] ;  /* 0x0000000e1220c981 */ /* 0x0002e8000c1e1900 */
[----:B------:R4:W5:Y:S01]  /*08e0*/  @!P3 LDG.E R30, desc[UR14][R20.64] ;  /* 0x0000000e141eb981 */ /* 0x000962000c1e1900 */
[----:B0-----:R-:W-:-:S04]  /*08f0*/  @!P2 IMAD.WIDE R24, R8, 0x4, R16 ;  /* 0x000000040818a825 */ /* 0x001fc800078e0210 */
[--C-:B-1----:R-:W-:Y:S02]  /*0900*/  @!P6 IMAD.WIDE R18, R7, 0x4, R16.reuse ;  /* 0x000000040712e825 */ /* 0x102fe400078e0210 */
[----:B------:R-:W5:Y:S02]  /*0910*/  @!P2 LDG.E R25, desc[UR14][R24.64] ;  /* 0x0000000e1819a981 */ /* 0x000f64000c1e1900 */
[--C-:B----4-:R-:W-:Y:S02]  /*0920*/  @!P5 IMAD.WIDE R20, R9, 0x4, R16.reuse ;  /* 0x000000040914d825 */ /* 0x110fe400078e0210 */
[----:B------:R-:W4:Y:S02]  /*0930*/  @!P6 LDG.E R34, desc[UR14][R18.64] ;  /* 0x0000000e1222e981 */ /* 0x000f24000c1e1900 */
[----:B------:R-:W-:Y:S02]  /*0940*/  @!P1 IMAD.WIDE R16, R4, 0x4, R16 ;  /* 0x0000000404109825 */ /* 0x000fe400078e0210 */
[----:B------:R-:W4:Y:S04]  /*0950*/  @!P5 LDG.E R36, desc[UR14][R20.64] ;  /* 0x0000000e1424d981 */ /* 0x000f28000c1e1900 */
[----:B------:R-:W4:Y:S01]  /*0960*/  @!P1 LDG.E R17, desc[UR14][R16.64] ;  /* 0x0000000e10119981 */ /* 0x000f22000c1e1900 */
[----:B------:R-:W-:-:S02]  /*0970*/  UISETP.GE.AND UP0, UPT, UR4, UR5, UPT ;  /* 0x000000050400728c */ /* 0x000fc4000bf06270 */
[----:B------:R-:W-:-:S04]  /*0980*/  UIADD3 UR8, UPT, UPT, UR4, 0x1, URZ ;  /* 0x0000000104087890 */ /* 0x000fc8000fffe0ff */
[----:B------:R-:W-:-:S05]  /*0990*/  UISETP.GE.AND UP1, UPT, UR8, UR5, UPT ;  /* 0x000000050800728c */ /* 0x000fca000bf26270 */
[----:B------:R-:W0:Y:S01]  /*09a0*/  @!UP0 S2UR UR9, SR_CgaCtaId ;  /* 0x00000000000989c3 */ /* 0x000e220000008800 */
[----:B------:R-:W-:-:S07]  /*09b0*/  UIADD3 UR8, UPT, UPT, UR4, 0x2, URZ ;  /* 0x0000000204087890 */ /* 0x000fce000fffe0ff */
[----:B------:R-:W-:Y:S01]  /*09c0*/  @!UP1 S2UR UR10, SR_CgaCtaId ;  /* 0x00000000000a99c3 */ /* 0x000fe20000008800 */
[----:B------:R-:W-:Y:S02]  /*09d0*/  UISETP.GE.AND UP4, UPT, UR8, UR5, UPT ;  /* 0x000000050800728c */ /* 0x000fe4000bf86270 */
[----:B------:R-:W-:Y:S01]  /*09e0*/  UIADD3 UR12, UPT, UPT, UR4, 0x3, URZ ;  /* 0x00000003040c7890 */ /* 0x000fe2000fffe0ff */
[----:B------:R-:W-:-:S03]  /*09f0*/  @!UP0 UMOV UR8, 0x400 ;  /* 0x0000040000088882 */ /* 0x000fc60000000000 */
[----:B------:R-:W-:Y:S02]  /*0a00*/  UISETP.GE.AND UP2, UPT, UR12, UR5, UPT ;  /* 0x000000050c00728c */ /* 0x000fe4000bf46270 */
[----:B0-----:R-:W-:Y:S02]  /*0a10*/  @!UP0 ULEA UR8, UR9, UR8, 0x18 ;  /* 0x0000000809088291 */ /* 0x001fe4000f8ec0ff */
[----:B------:R-:W-:Y:S01]  /*0a20*/  UIADD3 UR9, UPT, UPT, UR4, 0x4, URZ ;  /* 0x0000000404097890 */ /* 0x000fe2000fffe0ff */
[----:B------:R-:W0:Y:S03]  /*0a30*/  @!UP4 S2UR UR11, SR_CgaCtaId ;  /* 0x00000000000bc9c3 */ /* 0x000e260000008800 */
[----:B------:R-:W-:Y:S02]  /*0a40*/  UISETP.GE.AND UP3, UPT, UR9, UR5, UPT ;  /* 0x000000050900728c */ /* 0x000fe4000bf66270 */
[----:B------:R-:W-:-:S02]  /*0a50*/  UIADD3 UR13, UPT, UPT, UR4, 0x5, URZ ;  /* 0x00000005040d7890 */ /* 0x000fc4000fffe0ff */
[----:B------:R-:W-:-:S07]  /*0a60*/  UIADD3 UR16, UPT, UPT, UR4, 0x6, URZ ;  /* 0x0000000604107890 */ /* 0x000fce000fffe0ff */
[----:B------:R-:W-:Y:S01]  /*0a70*/  @!UP3 S2UR UR12, SR_CgaCtaId ;  /* 0x00000000000cb9c3 */ /* 0x000fe20000008800 */
[----:B------:R-:W-:Y:S02]  /*0a80*/  @!UP4 UMOV UR9, 0x400 ;  /* 0x000004000009c882 */ /* 0x000fe40000000000 */
[----:B0-----:R-:W-:Y:S02]  /*0a90*/  @!UP4 ULEA UR9, UR11, UR9, 0x18 ;  /* 0x000000090b09c291 */ /* 0x001fe4000f8ec0ff */
[----:B------:R-:W-:Y:S02]  /*0aa0*/  UIADD3 UR17, UPT, UPT, UR4, 0xe, URZ ;  /* 0x0000000e04117890 */ /* 0x000fe4000fffe0ff */
[----:B------:R-:W-:Y:S01]  /*0ab0*/  UIADD3 UR24, UPT, UPT, UR4, 0xf, URZ ;  /* 0x0000000f04187890 */ /* 0x000fe2000fffe0ff */
[----:B--2---:R-:W-:Y:S04]  /*0ac0*/  @!P0 STS [R12+0x264], R28 ;  /* 0x0002641c0c008388 */ /* 0x004fe80000000800 */
[----:B---3--:R-:W-:Y:S04]  /*0ad0*/  @!P4 STS [R12+0x2a8], R32 ;  /* 0x0002a8200c00c388 */ /* 0x008fe80000000800 */
[----:B-----5:R-:W-:Y:S04]  /*0ae0*/  @!P3 STS [R12+0x2ec], R30 ;  /* 0x0002ec1e0c00b388 */ /* 0x020fe80000000800 */
[----:B------:R-:W-:Y:S04]  /*0af0*/  @!P2 STS [R12+0x3b8], R25 ;  /* 0x0003b8190c00a388 */ /* 0x000fe80000000800 */
[----:B----4-:R-:W-:Y:S04]  /*0b00*/  @!P6 STS [R12+0x330], R34 ;  /* 0x000330220c00e388 */ /* 0x010fe80000000800 */
[----:B------:R-:W-:Y:S04]  /*0b10*/  @!P5 STS [R12+0x374], R36 ;  /* 0x000374240c00d388 */ /* 0x000fe80000000800 */
[----:B------:R-:W-:Y:S01]  /*0b20*/  @!P1 STS [R12+0x3fc], R17 ;  /* 0x0003fc110c009388 */ /* 0x000fe20000000800 */
[----:B------:R-:W-:Y:S01]  /*0b30*/  PLOP3.LUT P0, PT, PT, PT, UP0, 0x80, 0x8 ;  /* 0x000000000008781c */ /* 0x000fe20003f0f008 */
[----:B------:R-:W-:Y:S01]  /*0b40*/  BAR.SYNC.DEFER_BLOCKING 0x0 ;  /* 0x0000000000007b1d */ /* 0x000fe20000010000 */
[----:B------:R-:W-:Y:S01]  /*0b50*/  PLOP3.LUT P1, PT, PT, PT, UP1, 0x80, 0x8 ;  /* 0x000000000008781c */ /* 0x000fe20003f2f018 */
[----:B------:R-:W-:Y:S01]  /*0b60*/  UISETP.GE.AND UP0, UPT, UR16, UR5, UPT ;  /* 0x000000051000728c */ /* 0x000fe2000bf06270 */
[----:B------:R-:W-:-:S09]  /*0b70*/  PLOP3.LUT P6, PT, PT, PT, UP4, 0x80, 0x8 ;  /* 0x000000000008781c */ /* 0x000fd20003fcf048 */
[----:B------:R-:W-:Y:S04]  /*0b80*/  @!P0 LDS R19, [R14] ;  /* 0x000000000e138984 */ /* 0x000fe80000000800 */
[----:B------:R-:W0:Y:S01]  /*0b90*/  @!P0 LDS R16, [UR8] ;  /* 0x00000008ff108984 */ /* 0x000e220008000800 */
[----:B------:R-:W-:Y:S02]  /*0ba0*/  @!UP1 UMOV UR8, 0x400 ;  /* 0x0000040000089882 */ /* 0x000fe40000000000 */
[----:B------:R-:W-:Y:S01]  /*0bb0*/  @!UP1 ULEA UR8, UR10, UR8, 0x18 ;  /* 0x000000080a089291 */ /* 0x000fe2000f8ec0ff */
[----:B------:R-:W1:Y:S01]  /*0bc0*/  @!UP2 S2UR UR10, SR_CgaCtaId ;  /* 0x00000000000aa9c3 */ /* 0x000e620000008800 */
[----:B------:R-:W-:Y:S01]  /*0bd0*/  UISETP.GE.AND UP1, UPT, UR13, UR5, UPT ;  /* 0x000000050d00728c */ /* 0x000fe2000bf26270 */
[----:B------:R-:W-:Y:S01]  /*0be0*/  @!P1 LDS R21, [R14+0x4] ;  /* 0x000004000e159984 */ /* 0x000fe20000000800 */
[----:B------:R-:W-:-:S02]  /*0bf0*/  PLOP3.LUT P4, PT, PT, PT, UP2, 0x80, 0x8 ;  /* 0x000000000008781c */ /* 0x000fc40003f8f028 */
[----:B------:R-:W-:Y:S01]  /*0c00*/  PLOP3.LUT P5, PT, PT, PT, UP3, 0x80, 0x8 ;  /* 0x000000000008781c */ /* 0x000fe20003faf038 */
[----:B------:R-:W-:Y:S04]  /*0c10*/  @!P6 LDS R24, [UR9+0x8] ;  /* 0x00000809ff18e984 */ /* 0x000fe80008000800 */
[----:B------:R-:W2:Y:S02]  /*0c20*/  @!P1 LDS R20, [UR8+0x4] ;  /* 0x00000408ff149984 */ /* 0x000ea40008000800 */
[----:B------:R-:W3:Y:S01]  /*0c30*/  @!UP1 S2UR UR11, SR_CgaCtaId ;  /* 0x00000000000b99c3 */ /* 0x000ee20000008800 */
[----:B------:R-:W-:Y:S01]  /*0c40*/  @!UP2 UMOV UR8, 0x400 ;  /* 0x000004000008a882 */ /* 0x000fe20000000000 */
[----:B------:R-:W-:Y:S01]  /*0c50*/  @!UP3 UMOV UR9, 0x400 ;  /* 0x000004000009b882 */ /* 0x000fe20000000000 */
[----:B------:R-:W4:Y:S05]  /*0c60*/  @!P6 LDS R25, [R14+0x8] ;  /* 0x000008000e19e984 */ /* 0x000f2a0000000800 */
[----:B------:R-:W5:Y:S01]  /*0c70*/  @!UP0 S2UR UR13, SR_CgaCtaId ;  /* 0x00000000000d89c3 */ /* 0x000f620000008800 */
[----:B------:R-:W-:Y:S01]  /*0c80*/  @!P4 LDS R18, [R14+0xc] ;  /* 0x00000c000e12c984 */ /* 0x000fe20000000800 */
[----:B-1----:R-:W-:-:S02]  /*0c90*/  @!UP2 ULEA UR8, UR10, UR8, 0x18 ;  /* 0x000000080a08a291 */ /* 0x002fc4000f8ec0ff */
[----:B------:R-:W-:Y:S02]  /*0ca0*/  UIADD3 UR10, UPT, UPT, UR4, 0x7, URZ ;  /* 0x00000007040a7890 */ /* 0x000fe4000fffe0ff */
[----:B------:R-:W-:Y:S02]  /*0cb0*/  @!UP3 ULEA UR9, UR12, UR9, 0x18 ;  /* 0x000000090c09b291 */ /* 0x000fe4000f8ec0ff */
[----:B------:R-:W-:Y:S02]  /*0cc0*/  UIADD3 UR12, UPT, UPT, UR4, 0x8, URZ ;  /* 0x00000008040c7890 */ /* 0x000fe4000fffe0ff */
[----:B------:R-:W-:Y:S01]  /*0cd0*/  UISETP.GE.AND UP2, UPT, UR10, UR5, UPT ;  /* 0x000000050a00728c */ /* 0x000fe2000bf46270 */
[----:B------:R-:W1:Y:S01]  /*0ce0*/  @!P4 LDS R28, [UR8+0xc] ;  /* 0x00000c08ff1cc984 */ /* 0x000e620008000800 */
[----:B------:R-:W-:Y:S01]  /*0cf0*/  UISETP.GE.AND UP3, UPT, UR12, UR5, UPT ;  /* 0x000000050c00728c */ /* 0x000fe2000bf66270 */
[----:B------:R-:W-:Y:S01]  /*0d00*/  PLOP3.LUT P3, PT, PT, PT, UP1, 0x80, 0x8 ;  /* 0x000000000008781c */ /* 0x000fe20003f6f018 */
[----:B0-----:R-:W-:Y:S01]  /*0d10*/  @!P0 FFMA R0, R19, R16, R0 ;  /* 0x0000001013008223 */ /* 0x001fe20000000000 */
[----:B------:R-:W-:Y:S01]  /*0d20*/  @!P5 LDS R17, [UR9+0x10] ;  /* 0x00001009ff11d984 */ /* 0x000fe20008000800 */
[----:B------:R-:W-:-:S03]  /*0d30*/  @!UP1 UMOV UR8, 0x400 ;  /* 0x0000040000089882 */ /* 0x000fc60000000000 */
[----:B------:R-:W0:Y:S01]  /*0d40*/  @!P5 LDS R19, [R14+0x10] ;  /* 0x000010000e13d984 */ /* 0x000e220000000800 */
[----:B------:R-:W-:Y:S01]  /*0d50*/  PLOP3.LUT P2, PT, PT, PT, UP0, 0x80, 0x8 ;  /* 0x000000000008781c */ /* 0x000fe20003f4f008 */
[----:B---3--:R-:W-:Y:S01]  /*0d60*/  @!UP1 ULEA UR8, UR11, UR8, 0x18 ;  /* 0x000000080b089291 */ /* 0x008fe2000f8ec0ff */
[----:B------:R-:W3:Y:S01]  /*0d70*/  @!UP2 S2UR UR10, SR_CgaCtaId ;  /* 0x00000000000aa9c3 */ /* 0x000ee20000008800 */
[----:B------:R-:W-:Y:S02]  /*0d80*/  @!UP0 UMOV UR9, 0x400 ;  /* 0x0000040000098882 */ /* 0x000fe40000000000 */
[----:B-----5:R-:W-:Y:S02]  /*0d90*/  @!UP0 ULEA UR9, UR13, UR9, 0x18 ;  /* 0x000000090d098291 */ /* 0x020fe4000f8ec0ff */
[----:B------:R-:W-:-:S03]  /*0da0*/  UIADD3 UR12, UPT, UPT, UR4, 0x9, URZ ;  /* 0x00000009040c7890 */ /* 0x000fc6000fffe0ff */
[----:B------:R-:W5:Y:S01]  /*0db0*/  @!UP3 S2UR UR11, SR_CgaCtaId ;  /* 0x00000000000bb9c3 */ /* 0x000f620000008800 */
[----:B--2---:R-:W-:Y:S01]  /*0dc0*/  @!P1 FFMA R0, R21, R20, R0 ;  /* 0x0000001415009223 */ /* 0x004fe20000000000 */
[----:B------:R-:W-:Y:S01]  /*0dd0*/  @!P3 LDS R16, [UR8+0x14] ;  /* 0x00001408ff10b984 */ /* 0x000fe20008000800 */
[----:B------:R-:W-:Y:S02]  /*0de0*/  UIADD3 UR8, UPT, UPT, UR4, 0xa, URZ ;  /* 0x0000000a04087890 */ /* 0x000fe4000fffe0ff */
[----:B------:R-:W-:Y:S01]  /*0df0*/  UISETP.GE.AND UP4, UPT, UR12, UR5, UPT ;  /* 0x000000050c00728c */ /* 0x000fe2000bf86270 */
[----:B------:R-:W2:Y:S01]  /*0e00*/  @!P3 LDS R21, [R14+0x14] ;  /* 0x000014000e15b984 */ /* 0x000ea20000000800 */
[----:B------:R-:W-:-:S03]  /*0e10*/  UISETP.GE.AND UP0, UPT, UR8, UR5, UPT ;  /* 0x000000050800728c */ /* 0x000fc6000bf06270 */
[----:B------:R-:W-:Y:S04]  /*0e20*/  @!P2 LDS R20, [R14+0x18] ;  /* 0x000018000e14a984 */ /* 0x000fe80000000800 */
[----:B------:R-:W2:Y:S01]  /*0e30*/  @!P2 LDS R30, [UR9+0x18] ;  /* 0x00001809ff1ea984 */ /* 0x000ea20008000800 */
[----:B------:R-:W-:Y:S01]  /*0e40*/  PLOP3.LUT P1, PT, PT, PT, UP2, 0x80, 0x8 ;  /* 0x000000000008781c */ /* 0x000fe20003f2f028 */
[----:B------:R-:W2:Y:S01]  /*0e50*/  @!UP4 S2UR UR12, SR_CgaCtaId ;  /* 0x00000000000cc9c3 */ /* 0x000ea20000008800 */
[----:B------:R-:W-:Y:S01]  /*0e60*/  @!UP2 UMOV UR8, 0x400 ;  /* 0x000004000008a882 */ /* 0x000fe20000000000 */
[----:B------:R-:W-:Y:S01]  /*0e70*/  PLOP3.LUT P0, PT, PT, PT, UP3, 0x80, 0x8 ;  /* 0x000000000008781c */ /* 0x000fe20003f0f038 */
[----:B---3--:R-:W-:Y:S01]  /*0e80*/  @!UP2 ULEA UR8, UR10, UR8, 0x18 ;  /* 0x000000080a08a291 */ /* 0x008fe2000f8ec0ff */
[----:B------:R-:W-:-:S04]  /*0e90*/  @!UP3 UMOV UR9, 0x400 ;  /* 0x000004000009b882 */ /* 0x000fc80000000000 */
[----:B------:R-:W3:Y:S01]  /*0ea0*/  @!UP0 S2UR UR10, SR_CgaCtaId ;  /* 0x00000000000a89c3 */ /* 0x000ee20000008800 */
[----:B----4-:R-:W-:Y:S01]  /*0eb0*/  @!P6 FFMA R0, R25, R24, R0 ;  /* 0x000000181900e223 */ /* 0x010fe20000000000 */
[----:B-----5:R-:W-:Y:S02]  /*0ec0*/  @!UP3 ULEA UR9, UR11, UR9, 0x18 ;  /* 0x000000090b09b291 */ /* 0x020fe4000f8ec0ff */
[----:B------:R-:W-:Y:S01]  /*0ed0*/  @!P1 LDS R25, [UR8+0x1c] ;  /* 0x00001c08ff199984 */ /* 0x000fe20008000800 */
[----:B-1----:R-:W-:-:S03]  /*0ee0*/  @!P4 FFMA R0, R18, R28, R0 ;  /* 0x0000001c1200c223 */ /* 0x002fc60000000000 */
[----:B------:R-:W1:Y:S01]  /*0ef0*/  @!P1 LDS R18, [R14+0x1c] ;  /* 0x00001c000e129984 */ /* 0x000e620000000800 */
[----:B0-----:R-:W-:Y:S01]  /*0f00*/  @!P5 FFMA R0, R19, R17, R0 ;  /* 0x000000111300d223 */ /* 0x001fe20000000000 */
[----:B------:R-:W-:Y:S02]  /*0f10*/  UIADD3 UR11, UPT, UPT, UR4, 0xb, URZ ;  /* 0x0000000b040b7890 */ /* 0x000fe4000fffe0ff */
[----:B------:R-:W-:Y:S04]  /*0f20*/  @!P0 LDS R19, [R14+0x20] ;  /* 0x000020000e138984 */ /* 0x000fe80000000800 */
[----:B------:R-:W0:Y:S01]  /*0f30*/  @!P0 LDS R24, [UR9+0x20] ;  /* 0x00002009ff188984 */ /* 0x000e220008000800 */
[----:B------:R-:W-:Y:S01]  /*0f40*/  PLOP3.LUT P4, PT, PT, PT, UP4, 0x80, 0x8 ;  /* 0x000000000008781c */ /* 0x000fe20003f8f048 */
[----:B------:R-:W-:-:S02]  /*0f50*/  UIADD3 UR13, UPT, UPT, UR4, 0xc, URZ ;  /* 0x0000000c040d7890 */ /* 0x000fc4000fffe0ff */
[----:B------:R-:W-:Y:S01]  /*0f60*/  UISETP.GE.AND UP1, UPT, UR11, UR5, UPT ;  /* 0x000000050b00728c */ /* 0x000fe2000bf26270 */
[----:B------:R-:W-:Y:S01]  /*0f70*/  @!UP4 UMOV UR8, 0x400 ;  /* 0x000004000008c882 */ /* 0x000fe20000000000 */
[----:B------:R-:W-:Y:S01]  /*0f80*/  PLOP3.LUT P5, PT, PT, PT, UP0, 0x80, 0x8 ;  /* 0x000000000008781c */ /* 0x000fe20003faf008 */
[----:B--2---:R-:W-:Y:S02]  /*0f90*/  @!UP4 ULEA UR8, UR12, UR8, 0x18 ;  /* 0x000000080c08c291 */ /* 0x004fe4000f8ec0ff */
[----:B------:R-:W-:Y:S02]  /*0fa0*/  UIADD3 UR16, UPT, UPT, UR4, 0xd, URZ ;  /* 0x0000000d04107890 */ /* 0x000fe4000fffe0ff */
[----:B------:R-:W-:Y:S01]  /*0fb0*/  UISETP.GE.AND UP2, UPT, UR13, UR5, UPT ;  /* 0x000000050d00728c */ /* 0x000fe2000bf46270 */
[----:B------:R-:W-:Y:S01]  /*0fc0*/  @!UP0 UMOV UR9, 0x400 ;  /* 0x0000040000098882 */ /* 0x000fe20000000000 */
[----:B------:R-:W-:Y:S01]  /*0fd0*/  @!P3 FFMA R0, R21, R16, R0 ;  /* 0x000000101500b223 */ /* 0x000fe20000000000 */
[----:B---3--:R-:W-:Y:S01]  /*0fe0*/  @!UP0 ULEA UR9, UR10, UR9, 0x18 ;  /* 0x000000090a098291 */ /* 0x008fe2000f8ec0ff */
[----:B------:R-:W-:Y:S01]  /*0ff0*/  @!P4 LDS R28, [R14+0x24] ;  /* 0x000024000e1cc984 */ /* 0x000fe20000000800 */
[----:B------:R-:W-:Y:S01]  /*1000*/  UISETP.GE.AND UP0, UPT, UR16, UR5, UPT ;  /* 0x000000051000728c */ /* 0x000fe2000bf06270 */
[----:B------:R-:W-:Y:S01]  /*1010*/  @!P2 FFMA R0, R20, R30, R0 ;  /* 0x0000001e1400a223 */ /* 0x000fe20000000000 */
[----:B------:R-:W2:Y:S01]  /*1020*/  @!UP1 S2UR UR10, SR_CgaCtaId ;  /* 0x00000000000a99c3 */ /* 0x000ea20000008800 */
[----:B------:R-:W3:Y:S01]  /*1030*/  @!P4 LDS R30, [UR8+0x24] ;  /* 0x00002408ff1ec984 */ /* 0x000ee20008000800 */
[----:B------:R-:W-:-:S02]  /*1040*/  UISETP.GE.AND UP3, UPT, UR17, UR5, UPT ;  /* 0x000000051100728c */ /* 0x000fc4000bf66270 */
[----:B------:R-:W-:Y:S01]  /*1050*/  UISETP.GE.AND UP4, UPT, UR24, UR5, UPT ;  /* 0x000000051800728c */ /* 0x000fe2000bf86270 */
[----:B------:R-:W-:Y:S03]  /*1060*/  @!P5 LDS R17, [R14+0x28] ;  /* 0x000028000e11d984 */ /* 0x000fe60000000800 */
[----:B------:R-:W4:Y:S01]  /*1070*/  @!UP2 S2UR UR11, SR_CgaCtaId ;  /* 0x00000000000ba9c3 */ /* 0x000f220000008800 */
[----:B------:R-:W5:Y:S07]  /*1080*/  @!P5 LDS R16, [UR9+0x28] ;  /* 0x00002809ff10d984 */ /* 0x000f6e0008000800 */
[----:B------:R-:W3:Y:S01]  /*1090*/  @!UP0 S2UR UR12, SR_CgaCtaId ;  /* 0x00000000000c89c3 */ /* 0x000ee20000008800 */
[----:B-1----:R-:W-:-:S07]  /*10a0*/  @!P1 FFMA R0, R18, R25, R0 ;  /* 0x0000001912009223 */ /* 0x002fce0000000000 */
[----:B------:R-:W1:Y:S01]  /*10b0*/  @!UP3 S2UR UR16, SR_CgaCtaId ;  /* 0x000000000010b9c3 */ /* 0x000e620000008800 */
[----:B------:R-:W-:Y:S01]  /*10c0*/  PLOP3.LUT P1, PT, PT, PT, UP1, 0x80, 0x8 ;  /* 0x000000000008781c */ /* 0x000fe20003f2f018 */
[----:B------:R-:W-:-:S06]  /*10d0*/  @!UP1 UMOV UR8, 0x400 ;  /* 0x0000040000089882 */ /* 0x000fcc0000000000 */
[----:B------:R-:W5:Y:S01]  /*10e0*/  @!UP4 S2UR UR17, SR_CgaCtaId ;  /* 0x000000000011c9c3 */ /* 0x000f620000008800 */
[----:B0-----:R-:W-:Y:S01]  /*10f0*/  @!P0 FFMA R0, R19, R24, R0 ;  /* 0x0000001813008223 */ /* 0x001fe20000000000 */
[----:B------:R-:W-:Y:S01]  /*1100*/  PLOP3.LUT P0, PT, PT, PT, UP2, 0x80, 0x8 ;  /* 0x000000000008781c */ /* 0x000fe20003f0f028 */
[----:B--2---:R-:W-:Y:S01]  /*1110*/  @!UP1 ULEA UR8, UR10, UR8, 0x18 ;  /* 0x000000080a089291 */ /* 0x004fe2000f8ec0ff */
[----:B------:R-:W-:Y:S01]  /*1120*/  @!UP2 UMOV UR9, 0x400 ;  /* 0x000004000009a882 */ /* 0x000fe20000000000 */
[----:B------:R-:W-:Y:S01]  /*1130*/  PLOP3.LUT P2, PT, PT, PT, UP0, 0x80, 0x8 ;  /* 0x000000000008781c */ /* 0x000fe20003f4f008 */
[----:B----4-:R-:W-:Y:S01]  /*1140*/  @!UP2 ULEA UR9, UR11, UR9, 0x18 ;  /* 0x000000090b09a291 */ /* 0x010fe2000f8ec0ff */
[----:B------:R-:W-:Y:S01]  /*1150*/  PLOP3.LUT P3, PT, PT, PT, UP3, 0x80, 0x8 ;  /* 0x000000000008781c */ /* 0x000fe20003f6f038 */
[----:B------:R-:W-:Y:S01]  /*1160*/  @!UP0 UMOV UR10, 0x400 ;  /* 0x00000400000a8882 */ /* 0x000fe20000000000 */
[----:B------:R-:W-:Y:S01]  /*1170*/  @!P1 LDS R21, [R14+0x2c] ;  /* 0x00002c000e159984 */ /* 0x000fe20000000800 */
[----:B---3--:R-:W-:Y:S01]  /*1180*/  @!UP0 ULEA UR10, UR12, UR10, 0x18 ;  /* 0x0000000a0c0a8291 */ /* 0x008fe2000f8ec0ff */
[----:B------:R-:W-:-:S02]  /*1190*/  @!UP3 UMOV UR13, 0x400 ;  /* 0x00000400000db882 */ /* 0x000fc40000000000 */
[----:B------:R-:W0:Y:S01]  /*11a0*/  @!P1 LDS R20, [UR8+0x2c] ;  /* 0x00002c08ff149984 */ /* 0x000e220008000800 */
[----:B------:R-:W-:Y:S01]  /*11b0*/  PLOP3.LUT P6, PT, PT, PT, UP4, 0x80, 0x8 ;  /* 0x000000000008781c */ /* 0x000fe20003fcf048 */
[----:B-1----:R-:W-:Y:S02]  /*11c0*/  @!UP3 ULEA UR13, UR16, UR13, 0x18 ;  /* 0x0000000d100db291 */ /* 0x002fe4000f8ec0ff */
[----:B------:R-:W-:Y:S01]  /*11d0*/  @!P0 LDS R19, [R14+0x30] ;  /* 0x000030000e138984 */ /* 0x000fe20000000800 */
[----:B------:R-:W-:-:S03]  /*11e0*/  @!UP4 UMOV UR11, 0x400 ;  /* 0x00000400000bc882 */ /* 0x000fc60000000000 */
[----:B------:R-:W1:Y:S01]  /*11f0*/  @!P0 LDS R18, [UR9+0x30] ;  /* 0x00003009ff128984 */ /* 0x000e620008000800 */
[----:B------:R-:W-:Y:S01]  /*1200*/  @!P4 FFMA R0, R28, R30, R0 ;  /* 0x0000001e1c00c223 */ /* 0x000fe20000000000 */
[----:B-----5:R-:W-:Y:S02]  /*1210*/  @!UP4 ULEA UR11, UR17, UR11, 0x18 ;  /* 0x0000000b110bc291 */ /* 0x020fe4000f8ec0ff */
[----:B------:R-:W-:Y:S01]  /*1220*/  @!P2 LDS R25, [R14+0x34] ;  /* 0x000034000e19a984 */ /* 0x000fe20000000800 */
[----:B------:R-:W-:-:S03]  /*1230*/  @!P5 FFMA R0, R17, R16, R0 ;  /* 0x000000101100d223 */ /* 0x000fc60000000000 */
[----:B------:R-:W2:Y:S04]  /*1240*/  @!P2 LDS R24, [UR10+0x34] ;  /* 0x0000340aff18a984 */ /* 0x000ea80008000800 */
[----:B------:R-:W-:Y:S04]  /*1250*/  @!P3 LDS R17, [R14+0x38] ;  /* 0x000038000e11b984 */ /* 0x000fe80000000800 */
[----:B------:R-:W3:Y:S04]  /*1260*/  @!P3 LDS R28, [UR13+0x38] ;  /* 0x0000380dff1cb984 */ /* 0x000ee80008000800 */
[----:B------:R-:W-:Y:S04]  /*1270*/  @!P6 LDS R16, [R14+0x3c] ;  /* 0x00003c000e10e984 */ /* 0x000fe80000000800 */
[----:B------:R-:W4:Y:S01]  /*1280*/  @!P6 LDS R30, [UR11+0x3c] ;  /* 0x00003c0bff1ee984 */ /* 0x000f220008000800 */
[----:B------:R-:W-:Y:S01]  /*1290*/  UIADD3 UR4, UPT, UPT, UR4, 0x10, URZ ;  /* 0x0000001004047890 */ /* 0x000fe2000fffe0ff */
[----:B0-----:R-:W-:-:S03]  /*12a0*/  @!P1 FFMA R0, R21, R20, R0 ;  /* 0x0000001415009223 */ /* 0x001fc60000000000 */
[----:B------:R-:W-:Y:S01]  /*12b0*/  UISETP.GE.AND UP0, UPT, UR4, UR5, UPT ;  /* 0x000000050400728c */ /* 0x000fe2000bf06270 */
[----:B-1----:R-:W-:Y:S01]  /*12c0*/  @!P0 FFMA R0, R19, R18, R0 ;  /* 0x0000001213008223 */ /* 0x002fe20000000000 */
[----:B------:R-:W-:-:S03]  /*12d0*/  IADD3 R6, P0, PT, R6, 0x40, RZ ;  /* 0x0000004006067810 */ /* 0x000fc60007f1e0ff */
[----:B--2---:R-:W-:Y:S01]  /*12e0*/  @!P2 FFMA R0, R25, R24, R0 ;  /* 0x000000181900a223 */ /* 0x004fe20000000000 */
[----:B------:R-:W-:Y:S01]  /*12f0*/  IADD3 R3, PT, PT, R3, 0x10, RZ ;  /* 0x0000001003037810 */ /* 0x000fe20007ffe0ff */
[----:B------:R-:W-:Y:S01]  /*1300*/  VIADD R26, R26, 0x10 ;  /* 0x000000101a1a7836 */ /* 0x000fe20000000000 */
[----:B------:R-:W-:Y:S01]  /*1310*/  IADD3 R8, PT, PT, R8, 0x10, RZ ;  /* 0x0000001008087810 */ /* 0x000fe20007ffe0ff */
[----:B------:R-:W-:Y:S02]  /*1320*/  VIADD R4, R4, 0x10 ;  /* 0x0000001004047836 */ /* 0x000fe40000000000 */
[----:B---3--:R-:W-:Y:S01]  /*1330*/  @!P3 FFMA R0, R17, R28, R0 ;  /* 0x0000001c1100b223 */ /* 0x008fe20000000000 */
[----:B------:R-:W-:Y:S01]  /*1340*/  VIADD R9, R9, 0x10 ;  /* 0x0000001009097836 */ /* 0x000fe20000000000 */
[----:B------:R-:W-:Y:S01]  /*1350*/  IADD3 R22, PT, PT, R22, 0x10, RZ ;  /* 0x0000001016167810 */ /* 0x000fe20007ffe0ff */
[----:B------:R-:W-:Y:S01]  /*1360*/  VIADD R7, R7, 0x10 ;  /* 0x0000001007077836 */ /* 0x000fe20000000000 */
[----:B------:R-:W-:Y:S01]  /*1370*/  IADD3 R5, PT, PT, R5, 0x10, RZ ;  /* 0x0000001005057810 */ /* 0x000fe20007ffe0ff */
[----:B------:R-:W-:Y:S01]  /*1380*/  VIADD R37, R37, 0x10 ;  /* 0x0000001025257836 */ /* 0x000fe20000000000 */
[----:B------:R-:W-:Y:S01]  /*1390*/  IADD3 R29, PT, PT, R29, 0x10, RZ ;  /* 0x000000101d1d7810 */ /* 0x000fe20007ffe0ff */
[----:B------:R-:W-:-:S02]  /*13a0*/  IMAD.X R33, RZ, RZ, R33, P0 ;  /* 0x000000ffff217224 */ /* 0x000fc400000e0621 */
[----:B----4-:R-:W-:Y:S01]  /*13b0*/  @!P6 FFMA R0, R16, R30, R0 ;  /* 0x0000001e1000e223 */ /* 0x010fe20000000000 */
[----:B------:R-:W-:Y:S01]  /*13c0*/  VIADD R35, R35, 0x10 ;  /* 0x0000001023237836 */ /* 0x000fe20000000000 */
[----:B------:R-:W-:Y:S01]  /*13d0*/  IADD3 R15, PT, PT, R15, 0x10, RZ ;  /* 0x000000100f0f7810 */ /* 0x000fe20007ffe0ff */
[----:B------:R-:W-:Y:S01]  /*13e0*/  VIADD R31, R31, 0x10 ;  /* 0x000000101f1f7836 */ /* 0x000fe20000000000 */
[----:B------:R-:W-:Y:S01]  /*13f0*/  IADD3 R11, PT, PT, R11, 0x10, RZ ;  /* 0x000000100b0b7810 */ /* 0x000fe20007ffe0ff */
[----:B------:R-:W-:Y:S02]  /*1400*/  VIADD R27, R27, 0x10 ;  /* 0x000000101b1b7836 */ /* 0x000fe40000000000 */
[----:B------:R-:W-:Y:S02]  /*1410*/  VIADD R23, R23, 0x10 ;  /* 0x0000001017177836 */ /* 0x000fe40000000000 */
[----:B------:R-:W-:Y:S01]  /*1420*/  VIADD R13, R13, 0x10 ;  /* 0x000000100d0d7836 */ /* 0x000fe20000000000 */
[----:B------:R-:W-:Y:S06]  /*1430*/  BAR.SYNC.DEFER_BLOCKING 0x0 ;  /* 0x0000000000007b1d */ /* 0x000fec0000010000 */
[----:B------:R-:W-:Y:S05]  /*1440*/  BRA.U !UP0, `(.L_x_4) ;  /* 0xffffffed08e87547 */ /* 0x000fea000b83ffff */
.L_x_3:
[----:B------:R-:W-:-:S13]  /*1450*/  ISETP.GE.AND P0, PT, R2, UR5, PT ;  /* 0x0000000502007c0c */ /* 0x000fda000bf06270 */
[----:B------:R-:W-:Y:S05]  /*1460*/  @P0 EXIT ;  /* 0x000000000000094d */ /* 0x000fea0003800000 */
[----:B------:R-:W0:Y:S02]  /*1470*/  LDC.64 R4, c[0x0][0x390] ;  /* 0x0000e400ff047b82 */ /* 0x000e240000000a00 */
[----:B0-----:R-:W-:-:S05]  /*1480*/  IMAD.WIDE R2, R2, 0x4, R4 ;  /* 0x0000000402027825 */ /* 0x001fca00078e0204 */
[----:B------:R-:W-:Y:S01]  /*1490*/  STG.E desc[UR14][R2.64], R0 ;  /* 0x0000000002007986 */ /* 0x000fe2000c10190e */
[----:B------:R-:W-:Y:S05]  /*14a0*/  EXIT ;  /* 0x000000000000794d */ /* 0x000fea0003800000 */
.L_x_5:
        /* <DEDUP_REMOVED lines=13> */
.L_x_14:


//--------------------- .text._Z25matrixVectorMultiplyNaivePKfS0_Pfi --------------------------
	.section	.text._Z25matrixVectorMultiplyNaivePKfS0_Pfi,"ax",@progbits
	.align	128
        .global         _Z25matrixVectorMultiplyNaivePKfS0_Pfi
        .type           _Z25matrixVectorMultiplyNaivePKfS0_Pfi,@function
        .size           _Z25matrixVectorMultiplyNaivePKfS0_Pfi,(.L_x_15 - _Z25matrixVectorMultiplyNaivePKfS0_Pfi)
        .other          _Z25matrixVectorMultiplyNaivePKfS0_Pfi,@"STO_CUDA_ENTRY STV_DEFAULT"
_Z25matrixVectorMultiplyNaivePKfS0_Pfi:
.text._Z25matrixVectorMultiplyNaivePKfS0_Pfi:
[----:B------:R-:W-:Y:S01]  /*0000*/  LDC R1, c[0x0][0x37c] ;  /* 0x0000df00ff017b82 */ /* 0x000fe20000000800 */
[----:B------:R-:W0:Y:S07]  /*0010*/  S2R R3, SR_TID.X ;  /* 0x0000000000037919 */ /* 0x000e2e0000002100 */
[----:B------:R-:W0:Y:S01]  /*0020*/  S2UR UR4, SR_CTAID.X ;  /* 0x00000000000479c3 */ /* 0x000e220000002500 */
[----:B------:R-:W1:Y:S07]  /*0030*/  LDCU UR16, c[0x0][0x398] ;  /* 0x00007300ff1077ac */ /* 0x000e6e0008000800 */
[----:B------:R-:W0:Y:S02]  /*0040*/  LDC R0, c[0x0][0x360] ;  /* 0x0000d800ff007b82 */ /* 0x000e240000000800 */
[----:B0-----:R-:W-:-:S05]  /*0050*/  IMAD R0, R0, UR4, R3 ;  /* 0x0000000400007c24 */ /* 0x001fca000f8e0203 */
[----:B-1----:R-:W-:-:S13]  /*0060*/  ISETP.GE.AND P0, PT, R0, UR16, PT ;  /* 0x0000001000007c0c */ /* 0x002fda000bf06270 */
[----:B------:R-:W-:Y:S05]  /*0070*/  @P0 EXIT ;  /* 0x000000000000094d */ /* 0x000fea0003800000 */
[----:B------:R-:W-:Y:S01]  /*0080*/  UISETP.GE.AND UP0, UPT, UR16, 0x1, UPT ;  /* 0x000000011000788c */ /* 0x000fe2000bf06270 */
[----:B------:R-:W-:Y:S01]  /*0090*/  HFMA2 R15, -RZ, RZ, 0, 0 ;  /* 0x00000000ff0f7431 */ /* 0x000fe200000001ff */
[----:B------:R-:W0:Y:S07]  /*00a0*/  LDCU.64 UR14, c[0x0][0x358] ;  /* 0x00006b00ff0e77ac */ /* 0x000e2e0008000a00 */
[----:B------:R-:W-:Y:S05]  /*00b0*/  BRA.U !UP0, `(.L_x_6) ;  /* 0x0000000908647547 */ /* 0x000fea000b800000 */
[----:B------:R-:W-:Y:S02]  /*00c0*/  UISETP.GE.U32.AND UP1, UPT, UR16, 0x10, UPT ;  /* 0x000000101000788c */ /* 0x000fe4000bf26070 */
[----:B------:R-:W-:Y:S01]  /*00d0*/  IMAD R7, R0, UR16, RZ ;  /* 0x0000001000077c24 */ /* 0x000fe2000f8e02ff */
[----:B------:R-:W-:Y:S01]  /*00e0*/  ULOP3.LUT UR12, UR16, 0xf, URZ, 0xc0, !UPT ;  /* 0x0000000f100c7892 */ /* 0x000fe2000f8ec0ff */
[----:B------:R-:W-:Y:S02]  /*00f0*/  MOV R15, RZ ;  /* 0x000000ff000f7202 */ /* 0x000fe40000000f00 */
[----:B------:R-:W-:Y:S01]  /*0100*/  MOV R8, RZ ;  /* 0x000000ff00087202 */ /* 0x000fe20000000f00 */
[----:B------:R-:W-:Y:S02]  /*0110*/  UISETP.NE.AND UP0, UPT, UR12, URZ, UPT ;  /* 0x000000ff0c00728c */ /* 0x000fe4000bf05270 */
[----:B------:R-:W-:Y:S09]  /*0120*/  BRA.U !UP1, `(.L_x_7) ;  /* 0x0000000509147547 */ /* 0x000ff2000b800000 */
[----:B------:R-:W1:Y:S01]  /*0130*/  LDCU.128 UR8, c[0x0][0x380] ;  /* 0x00007000ff0877ac */ /* 0x000e620008000c00 */
[----:B------:R-:W-:Y:S02]  /*0140*/  MOV R15, RZ ;  /* 0x000000ff000f7202 */ /* 0x000fe40000000f00 */
[----:B------:R-:W-:Y:S01]  /*0150*/  MOV R6, R7 ;  /* 0x0000000700067202 */ /* 0x000fe20000000f00 */
[----:B------:R-:W-:-:S06]  /*0160*/  ULOP3.LUT UR13, UR16, 0x7ffffff0, URZ, 0xc0, !UPT ;  /* 0x7ffffff0100d7892 */ /* 0x000fcc000f8ec0ff */
[----:B------:R-:W-:Y:S01]  /*0170*/  MOV R8, UR13 ;  /* 0x0000000d00087c02 */ /* 0x000fe20008000f00 */
[----:B-1----:R-:W-:Y:S02]  /*0180*/  UIADD3 UR4, UP2, UPT, UR10, 0x20, URZ ;  /* 0x000000200a047890 */ /* 0x002fe4000ff5e0ff */
[----:B------:R-:W-:Y:S02]  /*0190*/  UIADD3 UR6, UP1, UPT, UR8, 0x20, URZ ;  /* 0x0000002008067890 */ /* 0x000fe4000ff3e0ff */
[----:B------:R-:W-:Y:S02]  /*01a0*/  UIADD3.X UR5, UPT, UPT, URZ, UR11, URZ, UP2, !UPT ;  /* 0x0000000bff057290 */ /* 0x000fe400097fe4ff */
[----:B------:R-:W-:Y:S01]  /*01b0*/  MOV R2, UR4 ;  /* 0x0000000400027c02 */ /* 0x000fe20008000f00 */
[----:B------:R-:W-:Y:S02]  /*01c0*/  UIADD3 UR8, UPT, UPT, -UR13, URZ, URZ ;  /* 0x000000ff0d087290 */ /* 0x000fe4000fffe1ff */
[----:B------:R-:W-:Y:S01]  /*01d0*/  UIADD3.X UR7, UPT, UPT, URZ, UR9, URZ, UP1, !UPT ;  /* 0x00000009ff077290 */ /* 0x000fe20008ffe4ff */
[----:B------:R-:W-:-:S11]  /*01e0*/  MOV R3, UR5 ;  /* 0x0000000500037c02 */ /* 0x000fd60008000f00 */
.L_x_8:
[----:B------:R-:W-:Y:S01]  /*01f0*/  MOV R4, UR6 ;  /* 0x0000000600047c02 */ /* 0x000fe20008000f00 */
[----:B0-----:R-:W2:Y:S01]  /*0200*/  LDG.E R17, desc[UR14][R2.64+-0x20] ;  /* 0xffffe00e02117981 */ /* 0x001ea2000c1e1900 */
[----:B------:R-:W-:-:S03]  /*0210*/  MOV R5, UR7 ;  /* 0x0000000700057c02 */ /* 0x000fc60008000f00 */
[----:B------:R-:W3:Y:S01]  /*0220*/  LDG.E R25, desc[UR14][R2.64+-0x1c] ;  /* 0xffffe40e02197981 */ /* 0x000ee2000c1e1900 */
[----:B------:R-:W-:-:S03]  /*0230*/  IMAD.WIDE R4, R6, 0x4, R4 ;  /* 0x0000000406047825 */ /* 0x000fc600078e0204 */
[----:B------:R-:W4:Y:S04]  /*0240*/  LDG.E R19, desc[UR14][R2.64+-0x18] ;  /* 0xffffe80e02137981 */ /* 0x000f28000c1e1900 */
[----:B------:R-:W2:Y:S04]  /*0250*/  LDG.E R16, desc[UR14][R4.64+-0x20] ;  /* 0xffffe00e04107981 */ /* 0x000ea8000c1e1900 */
[----:B------:R-:W3:Y:S04]  /*0260*/  LDG.E R18, desc[UR14][R4.64+-0x1c] ;  /* 0xffffe40e04127981 */ /* 0x000ee8000c1e1900 */
[----:B------:R-:W4:Y:S04]  /*0270*/  LDG.E R20, desc[UR14][R4.64+-0x18] ;  /* 0xffffe80e04147981 */ /* 0x000f28000c1e1900 */
[----:B------:R-:W5:Y:S04]  /*0280*/  LDG.E R22, desc[UR14][R2.64+-0x14] ;  /* 0xffffec0e02167981 */ /* 0x000f68000c1e1900 */
        /* <DEDUP_REMOVED lines=8> */
[----:B------:R-:W5:Y:S01]  /*0310*/  LDG.E R14, desc[UR14][R4.64+-0x4] ;  /* 0xfffffc0e040e7981 */ /* 0x000f62000c1e1900 */
[----:B--2---:R-:W-:-:S03]  /*0320*/  FFMA R17, R16, R17, R15 ;  /* 0x0000001110117223 */ /* 0x004fc6000000000f */
[----:B------:R-:W2:Y:S04]  /*0330*/  LDG.E R15, desc[UR14][R2.64] ;  /* 0x0000000e020f7981 */ /* 0x000ea8000c1e1900 */
[----:B------:R-:W2:Y:S01]  /*0340*/  LDG.E R16, desc[UR14][R4.64] ;  /* 0x0000000e04107981 */ /* 0x000ea2000c1e1900 */
[----:B---3--:R-:W-:-:S03]  /*0350*/  FFMA R25, R18, R25, R17 ;  /* 0x0000001912197223 */ /* 0x008fc60000000011 */
[----:B------:R-:W3:Y:S01]  /*0360*/  LDG.E R17, desc[UR14][R2.64+0x4] ;  /* 0x0000040e02117981 */ /* 0x000ee2000c1e1900 */
[----:B----4-:R-:W-:-:S03]  /*0370*/  FFMA R26, R20, R19, R25 ;  /* 0x00000013141a7223 */ /* 0x010fc60000000019 */
[----:B------:R-:W3:Y:S04]  /*0380*/  LDG.E R18, desc[UR14][R4.64+0x4] ;  /* 0x0000040e04127981 */ /* 0x000ee8000c1e1900 */
[----:B------:R-:W4:Y:S01]  /*0390*/  LDG.E R20, desc[UR14][R2.64+0x8] ;  /* 0x0000080e02147981 */ /* 0x000f22000c1e1900 */
[----:B-----5:R-:W-:-:S03]  /*03a0*/  FFMA R25, R21, R22, R26 ;  /* 0x0000001615197223 */ /* 0x020fc6000000001a */
[----:B------:R-:W4:Y:S04]  /*03b0*/  LDG.E R19, desc[UR14][R4.64+0x8] ;  /* 0x0000080e04137981 */ /* 0x000f28000c1e1900 */
[----:B------:R-:W5:Y:S01]  /*03c0*/  LDG.E R22, desc[UR14][R2.64+0xc] ;  /* 0x00000c0e02167981 */ /* 0x000f62000c1e1900 */
[----:B------:R-:W-:-:S03]  /*03d0*/  FFMA R25, R24, R23, R25 ;  /* 0x0000001718197223 */ /* 0x000fc60000000019 */
[----:B------:R-:W5:Y:S04]  /*03e0*/  LDG.E R21, desc[UR14][R4.64+0xc] ;  /* 0x00000c0e04157981 */ /* 0x000f68000c1e1900 */
[----:B------:R-:W5:Y:S01]  /*03f0*/  LDG.E R24, desc[UR14][R2.64+0x10] ;  /* 0x0000100e02187981 */ /* 0x000f62000c1e1900 */
[----:B------:R-:W-:-:S03]  /*0400*/  FFMA R25, R10, R9, R25 ;  /* 0x000000090a197223 */ /* 0x000fc60000000019 */
[----:B------:R-:W5:Y:S04]  /*0410*/  LDG.E R23, desc[UR14][R4.64+0x10] ;  /* 0x0000100e04177981 */ /* 0x000f68000c1e1900 */
[----:B------:R-:W5:Y:S01]  /*0420*/  LDG.E R10, desc[UR14][R2.64+0x14] ;  /* 0x0000140e020a7981 */ /* 0x000f62000c1e1900 */
[----:B------:R-:W-:-:S03]  /*0430*/  FFMA R27, R12, R11, R25 ;  /* 0x0000000b0c1b7223 */ /* 0x000fc60000000019 */
[----:B------:R-:W5:Y:S04]  /*0440*/  LDG.E R9, desc[UR14][R4.64+0x14] ;  /* 0x0000140e04097981 */ /* 0x000f68000c1e1900 */
[----:B------:R-:W5:Y:S04]  /*0450*/  LDG.E R11, desc[UR14][R2.64+0x18] ;  /* 0x0000180e020b7981 */ /* 0x000f68000c1e1900 */
[----:B------:R-:W5:Y:S04]  /*0460*/  LDG.E R12, desc[UR14][R4.64+0x18] ;  /* 0x0000180e040c7981 */ /* 0x000f68000c1e1900 */
[----:B------:R-:W5:Y:S04]  /*0470*/  LDG.E R25, desc[UR14][R4.64+0x1c] ;  /* 0x00001c0e04197981 */ /* 0x000f68000c1e1900 */
[----:B------:R0:W5:Y:S01]  /*0480*/  LDG.E R26, desc[UR14][R2.64+0x1c] ;  /* 0x00001c0e021a7981 */ /* 0x000162000c1e1900 */
[----:B------:R-:W-:Y:S01]  /*0490*/  FFMA R13, R14, R13, R27 ;  /* 0x0000000d0e0d7223 */ /* 0x000fe2000000001b */
[----:B------:R-:W-:-:S04]  /*04a0*/  UIADD3 UR8, UPT, UPT, UR8, 0x10, URZ ;  /* 0x0000001008087890 */ /* 0x000fc8000fffe0ff */
[----:B------:R-:W-:Y:S01]  /*04b0*/  UISETP.NE.AND UP1, UPT, UR8, URZ, UPT ;  /* 0x000000ff0800728c */ /* 0x000fe2000bf25270 */
[----:B0-----:R-:W-:Y:S02]  /*04c0*/  IADD3 R2, P0, PT, R2, 0x40, RZ ;  /* 0x0000004002027810 */ /* 0x001fe40007f1e0ff */
[----:B------:R-:W-:Y:S02]  /*04d0*/  IADD3 R6, PT, PT, R6, 0x10, RZ ;  /* 0x0000001006067810 */ /* 0x000fe40007ffe0ff */
[----:B------:R-:W-:Y:S01]  /*04e0*/  IADD3.X R3, PT, PT, RZ, R3, RZ, P0, !PT ;  /* 0x00000003ff037210 */ /* 0x000fe200007fe4ff */
[----:B--2---:R-:W-:-:S04]  /*04f0*/  FFMA R13, R16, R15, R13 ;  /* 0x0000000f100d7223 */ /* 0x004fc8000000000d */
[----:B---3--:R-:W-:-:S04]  /*0500*/  FFMA R18, R18, R17, R13 ;  /* 0x0000001112127223 */ /* 0x008fc8000000000d */
[----:B----4-:R-:W-:-:S04]  /*0510*/  FFMA R18, R19, R20, R18 ;  /* 0x0000001413127223 */ /* 0x010fc80000000012 */
[----:B-----5:R-:W-:-:S04]  /*0520*/  FFMA R18, R21, R22, R18 ;  /* 0x0000001615127223 */ /* 0x020fc80000000012 */
[----:B------:R-:W-:-:S04]  /*0530*/  FFMA R18, R23, R24, R18 ;  /* 0x0000001817127223 */ /* 0x000fc80000000012 */
[----:B------:R-:W-:-:S04]  /*0540*/  FFMA R9, R9, R10, R18 ;  /* 0x0000000a09097223 */ /* 0x000fc80000000012 */
[----:B------:R-:W-:-:S04]  /*0550*/  FFMA R12, R12, R11, R9 ;  /* 0x0000000b0c0c7223 */ /* 0x000fc80000000009 */
[----:B------:R-:W-:Y:S01]  /*0560*/  FFMA R15, R25, R26, R12 ;  /* 0x0000001a190f7223 */ /* 0x000fe2000000000c */
[----:B------:R-:W-:Y:S06]  /*0570*/  BRA.U UP1, `(.L_x_8) ;  /* 0xfffffffd011c7547 */ /* 0x000fec000b83ffff */
.L_x_7:
[----:B------:R-:W-:Y:S05]  /*0580*/  BRA.U !UP0, `(.L_x_6) ;  /* 0x0000000508307547 */ /* 0x000fea000b800000 */
[----:B------:R-:W-:Y:S02]  /*0590*/  UISETP.GE.U32.AND UP0, UPT, UR12, 0x8, UPT ;  /* 0x000000080c00788c */ /* 0x000fe4000bf06070 */
[----:B------:R-:W-:-:S04]  /*05a0*/  ULOP3.LUT UR5, UR16, 0x7, URZ, 0xc0, !UPT ;  /* 0x0000000710057892 */ /* 0x000fc8000f8ec0ff */
[----:B------:R-:W-:-:S03]  /*05b0*/  UISETP.NE.AND UP1, UPT, UR5, URZ, UPT ;  /* 0x000000ff0500728c */ /* 0x000fc6000bf25270 */
[----:B------:R-:W-:Y:S08]  /*05c0*/  BRA.U !UP0, `(.L_x_9) ;  /* 0x0000000108787547 */ /* 0x000ff0000b800000 */
[----:B------:R-:W1:Y:S01]  /*05d0*/  LDC.64 R2, c[0x0][0x380] ;  /* 0x0000e000ff027b82 */ /* 0x000e620000000a00 */
[----:B------:R-:W-:-:S07]  /*05e0*/  IADD3 R9, PT, PT, R7, R8, RZ ;  /* 0x0000000807097210 */ /* 0x000fce0007ffe0ff */
[----:B------:R-:W2:Y:S01]  /*05f0*/  LDC.64 R4, c[0x0][0x388] ;  /* 0x0000e200ff047b82 */ /* 0x000ea20000000a00 */
[----:B-1----:R-:W-:-:S05]  /*0600*/  IMAD.WIDE R2, R9, 0x4, R2 ;  /* 0x0000000409027825 */ /* 0x002fca00078e0202 */
[----:B0-----:R-:W3:Y:S01]  /*0610*/  LDG.E R10, desc[UR14][R2.64] ;  /* 0x0000000e020a7981 */ /* 0x001ee2000c1e1900 */
[----:B--2---:R-:W-:-:S03]  /*0620*/  IMAD.WIDE.U32 R4, R8, 0x4, R4 ;  /* 0x0000000408047825 */ /* 0x004fc600078e0004 */
[----:B------:R-:W2:Y:S04]  /*0630*/  LDG.E R13, desc[UR14][R2.64+0x4] ;  /* 0x0000040e020d7981 */ /* 0x000ea8000c1e1900 */
[----:B------:R-:W3:Y:S04]  /*0640*/  LDG.E R11, desc[UR14][R4.64] ;  /* 0x0000000e040b7981 */ /* 0x000ee8000c1e1900 */
[----:B------:R-:W2:Y:S04]  /*0650*/  LDG.E R12, desc[UR14][R4.64+0x4] ;  /* 0x0000040e040c7981 */ /* 0x000ea8000c1e1900 */
[----:B------:R-:W4:Y:S04]  /*0660*/  LDG.E R17, desc[UR14][R2.64+0x8] ;  /* 0x0000080e02117981 */ /* 0x000f28000c1e1900 */
        /* <DEDUP_REMOVED lines=11> */
[----:B------:R-:W-:Y:S01]  /*0720*/  IADD3 R8, PT, PT, R8, 0x8, RZ ;  /* 0x0000000808087810 */ /* 0x000fe20007ffe0ff */
[----:B---3--:R-:W-:-:S04]  /*0730*/  FFMA R10, R10, R11, R15 ;  /* 0x0000000b0a0a7223 */ /* 0x008fc8000000000f */
[----:B--2---:R-:W-:-:S04]  /*0740*/  FFMA R10, R13, R12, R10 ;  /* 0x0000000c0d0a7223 */ /* 0x004fc8000000000a */
[----:B----4-:R-:W-:-:S04]  /*0750*/  FFMA R10, R17, R14, R10 ;  /* 0x0000000e110a7223 */ /* 0x010fc8000000000a */
[----:B-----5:R-:W-:-:S04]  /*0760*/  FFMA R10, R19, R16, R10 ;  /* 0x00000010130a7223 */ /* 0x020fc8000000000a */
[----:B------:R-:W-:-:S04]  /*0770*/  FFMA R10, R21, R18, R10 ;  /* 0x00000012150a7223 */ /* 0x000fc8000000000a */
[----:B------:R-:W-:-:S04]  /*0780*/  FFMA R23, R23, R20, R10 ;  /* 0x0000001417177223 */ /* 0x000fc8000000000a */
[----:B------:R-:W-:-:S04]  /*0790*/  FFMA R6, R6, R9, R23 ;  /* 0x0000000906067223 */ /* 0x000fc80000000017 */
[----:B------:R-:W-:-:S07]  /*07a0*/  FFMA R15, R25, R22, R6 ;  /* 0x00000016190f7223 */ /* 0x000fce0000000006 */
.L_x_9:
        /* <DEDUP_REMOVED lines=17> */
[----:B------:R-:W5:Y:S01]  /*08c0*/  LDG.E R14, desc[UR14][R4.64+0xc] ;  /* 0x00000c0e040e7981 */ /* 0x000f62000c1e1900 */
[----:B------:R-:W-:Y:S01]  /*08d0*/  IADD3 R8, PT, PT, R8, 0x4, RZ ;  /* 0x0000000408087810 */ /* 0x000fe20007ffe0ff */
[----:B---3--:R-:W-:-:S04]  /*08e0*/  FFMA R6, R6, R9, R15 ;  /* 0x0000000906067223 */ /* 0x008fc8000000000f */
[----:B--2---:R-:W-:-:S04]  /*08f0*/  FFMA R6, R11, R10, R6 ;  /* 0x0000000a0b067223 */ /* 0x004fc80000000006 */
[----:B----4-:R-:W-:-:S04]  /*0900*/  FFMA R6, R13, R12, R6 ;  /* 0x0000000c0d067223 */ /* 0x010fc80000000006 */
[----:B-----5:R-:W-:-:S07]  /*0910*/  FFMA R15, R17, R14, R6 ;  /* 0x0000000e110f7223 */ /* 0x020fce0000000006 */
.L_x_10:
[----:B------:R-:W-:Y:S05]  /*0920*/  BRA.U !UP1, `(.L_x_6) ;  /* 0x0000000109487547 */ /* 0x000fea000b800000 */
[----:B------:R-:W1:Y:S01]  /*0930*/  LDC.64 R2, c[0x0][0x388] ;  /* 0x0000e200ff027b82 */ /* 0x000e620000000a00 */
[----:B------:R-:W-:Y:S01]  /*0940*/  IADD3 R7, PT, PT, R7, R8, RZ ;  /* 0x0000000807077210 */ /* 0x000fe20007ffe0ff */
[----:B------:R-:W-:-:S06]  /*0950*/  UIADD3 UR4, UPT, UPT, -UR4, URZ, URZ ;  /* 0x000000ff04047290 */ /* 0x000fcc000fffe1ff */
[----:B------:R-:W2:Y:S01]  /*0960*/  LDC.64 R10, c[0x0][0x380] ;  /* 0x0000e000ff0a7b82 */ /* 0x000ea20000000a00 */
[----:B-1----:R-:W-:-:S03]  /*0970*/  IMAD.WIDE.U32 R2, R8, 0x4, R2 ;  /* 0x0000000408027825 */ /* 0x002fc600078e0002 */
[----:B------:R-:W-:Y:S02]  /*0980*/  MOV R6, R2 ;  /* 0x0000000200067202 */ /* 0x000fe40000000f00 */
[----:B------:R-:W-:-:S07]  /*0990*/  MOV R5, R3 ;  /* 0x0000000300057202 */ /* 0x000fce0000000f00 */
.L_x_11:
[----:B--2---:R-:W-:Y:S01]  /*09a0*/  IMAD.WIDE R2, R7, 0x4, R10 ;  /* 0x0000000407027825 */ /* 0x004fe200078e020a */
[----:B------:R-:W-:-:S05]  /*09b0*/  MOV R4, R6 ;  /* 0x0000000600047202 */ /* 0x000fca0000000f00 */
[----:B0-----:R-:W2:Y:S04]  /*09c0*/  LDG.E R2, desc[UR14][R2.64] ;  /* 0x0000000e02027981 */ /* 0x001ea8000c1e1900 */
[----:B------:R0:W2:Y:S01]  /*09d0*/  LDG.E R4, desc[UR14][R4.64] ;  /* 0x0000000e04047981 */ /* 0x0000a2000c1e1900 */
[----:B------:R-:W-:Y:S01]  /*09e0*/  UIADD3 UR4, UPT, UPT, UR4, 0x1, URZ ;  /* 0x0000000104047890 */ /* 0x000fe2000fffe0ff */
[----:B------:R-:W-:Y:S02]  /*09f0*/  IADD3 R6, P0, PT, R6, 0x4, RZ ;  /* 0x0000000406067810 */ /* 0x000fe40007f1e0ff */
[----:B------:R-:W-:Y:S01]  /*0a00*/  IADD3 R7, PT, PT, R7, 0x1, RZ ;  /* 0x0000000107077810 */ /* 0x000fe20007ffe0ff */
[----:B------:R-:W-:Y:S01]  /*0a10*/  UISETP.NE.AND UP0, UPT, UR4, URZ, UPT ;  /* 0x000000ff0400728c */ /* 0x000fe2000bf05270 */
[----:B0-----:R-:W-:Y:S01]  /*0a20*/  IADD3.X R5, PT, PT, RZ, R5, RZ, P0, !PT ;  /* 0x00000005ff057210 */ /* 0x001fe200007fe4ff */
[----:B--2---:R-:W-:-:S07]  /*0a30*/  FFMA R15, R2, R4, R15 ;  /* 0x00000004020f7223 */ /* 0x004fce000000000f */
[----:B------:R-:W-:Y:S05]  /*0a40*/  BRA.U UP0, `(.L_x_11) ;  /* 0xfffffffd00d47547 */ /* 0x000fea000b83ffff */
.L_x_6:
[----:B------:R-:W1:Y:S02]  /*0a50*/  LDC.64 R2, c[0x0][0x390] ;  /* 0x0000e400ff027b82 */ /* 0x000e640000000a00 */
[----:B-1----:R-:W-:-:S05]  /*0a60*/  IMAD.WIDE R2, R0, 0x4, R2 ;  /* 0x0000000400027825 */ /* 0x002fca00078e0202 */
[----:B0-----:R-:W-:Y:S01]  /*0a70*/  STG.E desc[UR14][R2.64], R15 ;  /* 0x0000000f02007986 */ /* 0x001fe2000c10190e */
[----:B------:R-:W-:Y:S05]  /*0a80*/  EXIT ;  /* 0x000000000000794d */ /* 0x000fea0003800000 */
.L_x_12:
        /* <DEDUP_REMOVED lines=15> */
.L_x_15:


//--------------------- .nv.shared._Z39matrixVectorMultiplyCoalescedPrefetchedPKfS0_Pfi --------------------------
	.section	.nv.shared._Z39matrixVectorMultiplyCoalescedPrefetchedPKfS0_Pfi,"aw",@nobits
	.sectionflags	@""
	.align	4
.nv.shared._Z39matrixVectorMultiplyCoalescedPrefetchedPKfS0_Pfi:
	.zero		2176


//--------------------- .nv.shared.reserved.0     --------------------------
	.section	.nv.shared.reserved.0,"aw",@nobits
	.weak		__nv_reservedSMEM_offset_0_alias
	.size		__nv_reservedSMEM_offset_0_alias, 0, 64
	.other		__nv_reservedSMEM_offset_0_alias,@"STO_CUDA_RESERVED_SHARED STV_DEFAULT"
__nv_reservedSMEM_offset_0_alias:
	.zero		0
	.zero		64


//--------------------- .nv.shared._Z29matrixVectorMultiplyCoalescedPKfS0_Pfi --------------------------
	.section	.nv.shared._Z29matrixVectorMultiplyCoalescedPKfS0_Pfi,"aw",@nobits
	.sectionflags	@""
	.align	4
.nv.shared._Z29matrixVectorMultiplyCoalescedPKfS0_Pfi:
	.zero		2176


//--------------------- .nv.constant0._Z39matrixVectorMultiplyCoalescedPrefetchedPKfS0_Pfi --------------------------
	.section	.nv.constant0._Z39matrixVectorMultiplyCoalescedPrefetchedPKfS0_Pfi,"a",@progbits
	.sectionflags	@""
	.align	4
.nv.constant0._Z39matrixVectorMultiplyCoalescedPrefetchedPKfS0_Pfi:
	.zero		924


//--------------------- .nv.constant0._Z29matrixVectorMultiplyCoalescedPKfS0_Pfi --------------------------
	.section	.nv.constant0._Z29matrixVectorMultiplyCoalescedPKfS0_Pfi,"a",@progbits
	.sectionflags	@""
	.align	4
.nv.constant0._Z29matrixVectorMultiplyCoalescedPKfS0_Pfi:
	.zero		924


//--------------------- .nv.constant0._Z25matrixVectorMultiplyNaivePKfS0_Pfi --------------------------
	.section	.nv.constant0._Z25matrixVectorMultiplyNaivePKfS0_Pfi,"a",@progbits
	.sectionflags	@""
	.align	4
.nv.constant0._Z25matrixVectorMultiplyNaivePKfS0_Pfi:
	.zero		924


//--------------------- SYMBOLS --------------------------

	.type		.nv.reservedSmem.offset0,@object
	.size		.nv.reservedSmem.offset0,0x4
	.type		.nv.reservedSmem.cap,@object
	.size		.nv.reservedSmem.cap,0x4
